//
// Generated by NVIDIA NVVM Compiler
//
// Compiler Build ID: CL-36424714
// Cuda compilation tools, release 13.0, V13.0.88
// Based on NVVM 20.0.0
//

.version 9.0
.target sm_100
.address_size 64

	// .globl	_Z10adamKerneliPiS_iPfS0_fffffffS0_S0_

.visible .entry _Z10adamKerneliPiS_iPfS0_fffffffS0_S0_(
	.param .u32 _Z10adamKerneliPiS_iPfS0_fffffffS0_S0__param_0,
	.param .u64 .ptr .align 1 _Z10adamKerneliPiS_iPfS0_fffffffS0_S0__param_1,
	.param .u64 .ptr .align 1 _Z10adamKerneliPiS_iPfS0_fffffffS0_S0__param_2,
	.param .u32 _Z10adamKerneliPiS_iPfS0_fffffffS0_S0__param_3,
	.param .u64 .ptr .align 1 _Z10adamKerneliPiS_iPfS0_fffffffS0_S0__param_4,
	.param .u64 .ptr .align 1 _Z10adamKerneliPiS_iPfS0_fffffffS0_S0__param_5,
	.param .f32 _Z10adamKerneliPiS_iPfS0_fffffffS0_S0__param_6,
	.param .f32 _Z10adamKerneliPiS_iPfS0_fffffffS0_S0__param_7,
	.param .f32 _Z10adamKerneliPiS_iPfS0_fffffffS0_S0__param_8,
	.param .f32 _Z10adamKerneliPiS_iPfS0_fffffffS0_S0__param_9,
	.param .f32 _Z10adamKerneliPiS_iPfS0_fffffffS0_S0__param_10,
	.param .f32 _Z10adamKerneliPiS_iPfS0_fffffffS0_S0__param_11,
	.param .f32 _Z10adamKerneliPiS_iPfS0_fffffffS0_S0__param_12,
	.param .u64 .ptr .align 1 _Z10adamKerneliPiS_iPfS0_fffffffS0_S0__param_13,
	.param .u64 .ptr .align 1 _Z10adamKerneliPiS_iPfS0_fffffffS0_S0__param_14
)
{
	.reg .pred 	%p<56>;
	.reg .b32 	%r<59>;
	.reg .b32 	%f<233>;
	.reg .b64 	%rd<35>;
	.reg .b64 	%fd<34>;

	ld.param.u32 	%r17, [_Z10adamKerneliPiS_iPfS0_fffffffS0_S0__param_0];
	ld.param.u64 	%rd3, [_Z10adamKerneliPiS_iPfS0_fffffffS0_S0__param_1];
	ld.param.u32 	%r18, [_Z10adamKerneliPiS_iPfS0_fffffffS0_S0__param_3];
	ld.param.u64 	%rd4, [_Z10adamKerneliPiS_iPfS0_fffffffS0_S0__param_4];
	ld.param.f32 	%f11, [_Z10adamKerneliPiS_iPfS0_fffffffS0_S0__param_6];
	ld.param.f32 	%f12, [_Z10adamKerneliPiS_iPfS0_fffffffS0_S0__param_7];
	ld.param.f32 	%f13, [_Z10adamKerneliPiS_iPfS0_fffffffS0_S0__param_8];
	ld.param.f32 	%f14, [_Z10adamKerneliPiS_iPfS0_fffffffS0_S0__param_9];
	ld.param.f32 	%f15, [_Z10adamKerneliPiS_iPfS0_fffffffS0_S0__param_10];
	ld.param.f32 	%f16, [_Z10adamKerneliPiS_iPfS0_fffffffS0_S0__param_11];
	ld.param.u64 	%rd7, [_Z10adamKerneliPiS_iPfS0_fffffffS0_S0__param_14];
	cvta.to.global.u64 	%rd1, %rd4;
	cvta.to.global.u64 	%rd2, %rd7;
	mov.u32 	%r19, %ctaid.y;
	mov.u32 	%r20, %ntid.x;
	mov.u32 	%r21, %tid.x;
	mad.lo.s32 	%r22, %r19, %r20, %r21;
	mul.lo.s32 	%r1, %r22, %r17;
	setp.ge.s32 	%p7, %r1, %r18;
	@%p7 bra 	$L__BB0_8;
	cvta.to.global.u64 	%rd8, %rd3;
	mov.u32 	%r2, %ctaid.x;
	mul.wide.u32 	%rd9, %r2, 4;
	add.s64 	%rd10, %rd8, %rd9;
	ld.global.u32 	%r3, [%rd10];
	setp.eq.s32 	%p8, %r3, -1;
	@%p8 bra 	$L__BB0_8;
	mul.lo.s32 	%r4, %r3, %r18;
	add.s32 	%r58, %r4, %r1;
	mad.lo.s32 	%r57, %r18, %r2, %r1;
	add.s32 	%r7, %r58, %r17;
	setp.lt.s32 	%p9, %r17, 1;
	@%p9 bra 	$L__BB0_8;
	ld.param.f32 	%f230, [_Z10adamKerneliPiS_iPfS0_fffffffS0_S0__param_12];
	mul.f32 	%f18, %f230, 0f3F000000;
	cvt.rzi.f32.f32 	%f19, %f18;
	add.f32 	%f20, %f19, %f19;
	sub.f32 	%f21, %f230, %f20;
	abs.f32 	%f22, %f21;
	setp.neu.f32 	%p10, %f22, 0f3F800000;
	abs.f32 	%f23, %f12;
	setp.lt.f32 	%p11, %f23, 0f00800000;
	mul.f32 	%f24, %f23, 0f4B800000;
	selp.f32 	%f25, %f24, %f23, %p11;
	selp.f32 	%f26, 0fC1C00000, 0f00000000, %p11;
	mov.b32 	%r23, %f25;
	add.s32 	%r24, %r23, -1060439283;
	and.b32  	%r25, %r24, -8388608;
	sub.s32 	%r26, %r23, %r25;
	mov.b32 	%f27, %r26;
	cvt.rn.f32.s32 	%f28, %r25;
	fma.rn.f32 	%f29, %f28, 0f34000000, %f26;
	add.f32 	%f30, %f27, 0fBF800000;
	add.f32 	%f31, %f27, 0f3F800000;
	rcp.approx.ftz.f32 	%f32, %f31;
	add.f32 	%f33, %f30, %f30;
	mul.f32 	%f34, %f33, %f32;
	mul.f32 	%f35, %f34, %f34;
	sub.f32 	%f36, %f30, %f34;
	add.f32 	%f37, %f36, %f36;
	neg.f32 	%f38, %f34;
	fma.rn.f32 	%f39, %f38, %f30, %f37;
	mul.rn.f32 	%f40, %f32, %f39;
	fma.rn.f32 	%f41, %f35, 0f3A2C32E4, 0f3B52E7DB;
	fma.rn.f32 	%f42, %f41, %f35, 0f3C93BB73;
	fma.rn.f32 	%f43, %f42, %f35, 0f3DF6384F;
	mul.rn.f32 	%f44, %f43, %f35;
	fma.rn.f32 	%f45, %f34, 0f3FB8AA3B, %f29;
	sub.f32 	%f46, %f29, %f45;
	fma.rn.f32 	%f47, %f34, 0f3FB8AA3B, %f46;
	fma.rn.f32 	%f48, %f40, 0f3FB8AA3B, %f47;
	fma.rn.f32 	%f49, %f34, 0f32A55E34, %f48;
	mul.f32 	%f50, %f44, 0f40400000;
	fma.rn.f32 	%f51, %f50, %f40, %f49;
	fma.rn.f32 	%f52, %f44, %f34, %f51;
	add.rn.f32 	%f53, %f45, %f52;
	neg.f32 	%f54, %f45;
	add.rn.f32 	%f55, %f53, %f54;
	neg.f32 	%f56, %f55;
	add.rn.f32 	%f57, %f52, %f56;
	mul.rn.f32 	%f58, %f53, %f230;
	neg.f32 	%f59, %f58;
	fma.rn.f32 	%f60, %f53, %f230, %f59;
	fma.rn.f32 	%f61, %f57, %f230, %f60;
	cvt.rni.f32.f32 	%f62, %f58;
	sub.f32 	%f63, %f58, %f62;
	add.f32 	%f64, %f63, %f61;
	fma.rn.f32 	%f65, %f64, 0f391FCB8E, 0f3AAF85ED;
	fma.rn.f32 	%f66, %f65, %f64, 0f3C1D9856;
	fma.rn.f32 	%f67, %f66, %f64, 0f3D6357BB;
	fma.rn.f32 	%f68, %f67, %f64, 0f3E75FDEC;
	fma.rn.f32 	%f69, %f68, %f64, 0f3F317218;
	fma.rn.f32 	%f70, %f69, %f64, 0f3F800000;
	cvt.rzi.s32.f32 	%r27, %f62;
	setp.gt.f32 	%p12, %f62, 0f00000000;
	selp.b32 	%r28, 0, -2097152000, %p12;
	add.s32 	%r29, %r28, 2130706432;
	mov.b32 	%f71, %r29;
	mul.f32 	%f72, %f70, %f71;
	shl.b32 	%r30, %r27, 23;
	sub.s32 	%r31, %r30, %r28;
	mov.b32 	%f73, %r31;
	mul.f32 	%f74, %f72, %f73;
	abs.f32 	%f75, %f58;
	setp.gt.f32 	%p13, %f75, 0f43180000;
	setp.lt.f32 	%p14, %f58, 0f00000000;
	selp.f32 	%f76, 0f00000000, 0f7F800000, %p14;
	selp.f32 	%f1, %f76, %f74, %p13;
	setp.eq.f32 	%p15, %f12, 0f3F800000;
	setp.eq.f32 	%p16, %f230, 0f00000000;
	or.pred  	%p1, %p15, %p16;
	setp.nan.f32 	%p17, %f23, %f23;
	abs.f32 	%f77, %f230;
	setp.nan.f32 	%p18, %f77, %f77;
	or.pred  	%p2, %p17, %p18;
	neg.f32 	%f79, %f1;
	selp.f32 	%f80, %f1, %f79, %p10;
	cvt.rmi.f32.f32 	%f81, %f230;
	setp.neu.f32 	%p19, %f230, %f81;
	selp.f32 	%f2, 0f7FFFFFFF, %f80, %p19;
	add.f32 	%f82, %f12, %f12;
	mov.b32 	%r32, %f82;
	setp.lt.f32 	%p20, %f230, 0f00000000;
	xor.b32  	%r33, %r32, 2139095040;
	selp.b32 	%r34, %r33, %r32, %p20;
	and.b32  	%r35, %r34, 2147483647;
	selp.b32 	%r36, %r35, %r34, %p10;
	mov.b32 	%f3, %r36;
	add.rn.f32 	%f4, %f12, %f230;
	abs.f32 	%f83, %f14;
	setp.lt.f32 	%p21, %f83, 0f00800000;
	mul.f32 	%f84, %f83, 0f4B800000;
	selp.f32 	%f85, %f84, %f83, %p21;
	selp.f32 	%f86, 0fC1C00000, 0f00000000, %p21;
	mov.b32 	%r37, %f85;
	add.s32 	%r38, %r37, -1060439283;
	and.b32  	%r39, %r38, -8388608;
	sub.s32 	%r40, %r37, %r39;
	mov.b32 	%f87, %r40;
	cvt.rn.f32.s32 	%f88, %r39;
	fma.rn.f32 	%f89, %f88, 0f34000000, %f86;
	add.f32 	%f90, %f87, 0fBF800000;
	add.f32 	%f91, %f87, 0f3F800000;
	rcp.approx.ftz.f32 	%f92, %f91;
	add.f32 	%f93, %f90, %f90;
	mul.f32 	%f94, %f93, %f92;
	mul.f32 	%f95, %f94, %f94;
	sub.f32 	%f96, %f90, %f94;
	add.f32 	%f97, %f96, %f96;
	neg.f32 	%f98, %f94;
	fma.rn.f32 	%f99, %f98, %f90, %f97;
	mul.rn.f32 	%f100, %f92, %f99;
	fma.rn.f32 	%f101, %f95, 0f3A2C32E4, 0f3B52E7DB;
	fma.rn.f32 	%f102, %f101, %f95, 0f3C93BB73;
	fma.rn.f32 	%f103, %f102, %f95, 0f3DF6384F;
	mul.rn.f32 	%f104, %f103, %f95;
	fma.rn.f32 	%f105, %f94, 0f3FB8AA3B, %f89;
	sub.f32 	%f106, %f89, %f105;
	fma.rn.f32 	%f107, %f94, 0f3FB8AA3B, %f106;
	fma.rn.f32 	%f108, %f100, 0f3FB8AA3B, %f107;
	fma.rn.f32 	%f109, %f94, 0f32A55E34, %f108;
	mul.f32 	%f110, %f104, 0f40400000;
	fma.rn.f32 	%f111, %f110, %f100, %f109;
	fma.rn.f32 	%f112, %f104, %f94, %f111;
	add.rn.f32 	%f113, %f105, %f112;
	neg.f32 	%f114, %f105;
	add.rn.f32 	%f115, %f113, %f114;
	neg.f32 	%f116, %f115;
	add.rn.f32 	%f117, %f112, %f116;
	mul.rn.f32 	%f118, %f113, %f230;
	neg.f32 	%f119, %f118;
	fma.rn.f32 	%f120, %f113, %f230, %f119;
	fma.rn.f32 	%f121, %f117, %f230, %f120;
	cvt.rni.f32.f32 	%f122, %f118;
	sub.f32 	%f123, %f118, %f122;
	add.f32 	%f124, %f123, %f121;
	fma.rn.f32 	%f125, %f124, 0f391FCB8E, 0f3AAF85ED;
	fma.rn.f32 	%f126, %f125, %f124, 0f3C1D9856;
	fma.rn.f32 	%f127, %f126, %f124, 0f3D6357BB;
	fma.rn.f32 	%f128, %f127, %f124, 0f3E75FDEC;
	fma.rn.f32 	%f129, %f128, %f124, 0f3F317218;
	fma.rn.f32 	%f130, %f129, %f124, 0f3F800000;
	cvt.rzi.s32.f32 	%r41, %f122;
	setp.gt.f32 	%p22, %f122, 0f00000000;
	selp.b32 	%r42, 0, -2097152000, %p22;
	add.s32 	%r43, %r42, 2130706432;
	mov.b32 	%f131, %r43;
	mul.f32 	%f132, %f130, %f131;
	shl.b32 	%r44, %r41, 23;
	sub.s32 	%r45, %r44, %r42;
	mov.b32 	%f133, %r45;
	mul.f32 	%f134, %f132, %f133;
	abs.f32 	%f135, %f118;
	setp.gt.f32 	%p23, %f135, 0f43180000;
	setp.lt.f32 	%p24, %f118, 0f00000000;
	selp.f32 	%f136, 0f00000000, 0f7F800000, %p24;
	selp.f32 	%f5, %f136, %f134, %p23;
	setp.eq.f32 	%p25, %f14, 0f3F800000;
	or.pred  	%p3, %p25, %p16;
	setp.nan.f32 	%p26, %f83, %f83;
	or.pred  	%p4, %p26, %p18;
	neg.f32 	%f137, %f5;
	selp.f32 	%f138, %f5, %f137, %p10;
	selp.f32 	%f6, 0f7FFFFFFF, %f138, %p19;
	add.f32 	%f139, %f14, %f14;
	mov.b32 	%r46, %f139;
	xor.b32  	%r47, %r46, 2139095040;
	selp.b32 	%r48, %r47, %r46, %p20;
	and.b32  	%r49, %r48, 2147483647;
	selp.b32 	%r50, %r49, %r48, %p10;
	mov.b32 	%f7, %r50;
	add.rn.f32 	%f8, %f14, %f230;
	add.s32 	%r8, %r58, 1;
	max.s32 	%r51, %r8, %r7;
	sub.s32 	%r52, %r51, %r58;
	not.b32 	%r53, %r4;
	add.s32 	%r9, %r51, %r53;
	and.b32  	%r54, %r52, 1;
	setp.eq.b32 	%p27, %r54, 1;
	not.pred 	%p28, %p27;
	@%p28 bra 	$L__BB0_5;
	ld.param.u64 	%rd32, [_Z10adamKerneliPiS_iPfS0_fffffffS0_S0__param_13];
	ld.param.f32 	%f231, [_Z10adamKerneliPiS_iPfS0_fffffffS0_S0__param_12];
	ld.param.u64 	%rd30, [_Z10adamKerneliPiS_iPfS0_fffffffS0_S0__param_5];
	setp.geu.f32 	%p29, %f14, 0f00000000;
	setp.geu.f32 	%p30, %f12, 0f00000000;
	cvta.to.global.u64 	%rd11, %rd30;
	mul.wide.s32 	%rd12, %r57, 4;
	add.s64 	%rd13, %rd11, %rd12;
	ld.global.f32 	%f140, [%rd13];
	cvta.to.global.u64 	%rd14, %rd32;
	mul.wide.s32 	%rd15, %r58, 4;
	add.s64 	%rd16, %rd14, %rd15;
	ld.global.f32 	%f141, [%rd16];
	mul.f32 	%f142, %f12, %f141;
	fma.rn.f32 	%f143, %f13, %f140, %f142;
	st.global.f32 	[%rd16], %f143;
	cvt.f64.f32 	%fd3, %f143;
	selp.f32 	%f144, %f1, %f2, %p30;
	setp.eq.f32 	%p31, %f12, 0fBF800000;
	abs.f32 	%f145, %f231;
	setp.eq.f32 	%p32, %f145, 0f7F800000;
	selp.f32 	%f147, 0f3F800000, %f144, %p32;
	selp.f32 	%f148, %f147, %f144, %p31;
	setp.eq.f32 	%p33, %f12, 0f00000000;
	abs.f32 	%f149, %f12;
	setp.eq.f32 	%p34, %f149, 0f7F800000;
	selp.f32 	%f151, %f3, %f148, %p34;
	selp.f32 	%f152, %f3, %f151, %p33;
	selp.f32 	%f153, %f4, %f152, %p2;
	cvt.f64.f32 	%fd4, %f153;
	mov.f64 	%fd5, 0d3FF0000000000000;
	sub.f64 	%fd6, %fd5, %fd4;
	selp.f64 	%fd7, 0d0000000000000000, %fd6, %p1;
	div.rn.f64 	%fd8, %fd3, %fd7;
	cvt.rn.f32.f64 	%f154, %fd8;
	add.s64 	%rd17, %rd2, %rd15;
	ld.global.f32 	%f155, [%rd17];
	mul.f32 	%f156, %f14, %f155;
	mul.f32 	%f157, %f15, %f140;
	fma.rn.f32 	%f158, %f140, %f157, %f156;
	st.global.f32 	[%rd17], %f158;
	cvt.f64.f32 	%fd9, %f158;
	selp.f32 	%f159, %f5, %f6, %p29;
	setp.eq.f32 	%p35, %f14, 0fBF800000;
	selp.f32 	%f160, 0f3F800000, %f159, %p32;
	selp.f32 	%f161, %f160, %f159, %p35;
	setp.eq.f32 	%p36, %f14, 0f00000000;
	abs.f32 	%f162, %f14;
	setp.eq.f32 	%p37, %f162, 0f7F800000;
	selp.f32 	%f164, %f7, %f161, %p37;
	selp.f32 	%f165, %f7, %f164, %p36;
	selp.f32 	%f166, %f8, %f165, %p4;
	cvt.f64.f32 	%fd10, %f166;
	sub.f64 	%fd11, %fd5, %fd10;
	selp.f64 	%fd12, 0d0000000000000000, %fd11, %p3;
	div.rn.f64 	%fd13, %fd9, %fd12;
	cvt.rn.f32.f64 	%f167, %fd13;
	sqrt.rn.f32 	%f168, %f167;
	add.f32 	%f169, %f16, %f168;
	div.rn.f32 	%f170, %f11, %f169;
	add.s64 	%rd18, %rd1, %rd15;
	ld.global.f32 	%f171, [%rd18];
	mul.f32 	%f172, %f170, %f154;
	sub.f32 	%f173, %f171, %f172;
	st.global.f32 	[%rd18], %f173;
	add.s32 	%r57, %r57, 1;
	mov.u32 	%r58, %r8;
$L__BB0_5:
	setp.eq.s32 	%p38, %r9, %r1;
	@%p38 bra 	$L__BB0_8;
	ld.param.f32 	%f232, [_Z10adamKerneliPiS_iPfS0_fffffffS0_S0__param_12];
	setp.geu.f32 	%p39, %f14, 0f00000000;
	setp.geu.f32 	%p40, %f12, 0f00000000;
	setp.eq.f32 	%p41, %f12, 0f00000000;
	abs.f32 	%f174, %f12;
	setp.eq.f32 	%p42, %f174, 0f7F800000;
	or.pred  	%p43, %p41, %p42;
	setp.eq.f32 	%p44, %f12, 0fBF800000;
	abs.f32 	%f176, %f232;
	setp.eq.f32 	%p45, %f176, 0f7F800000;
	and.pred  	%p46, %p44, %p45;
	selp.f32 	%f178, 0f3F800000, %f1, %p46;
	selp.f32 	%f179, %f3, %f178, %p43;
	selp.f32 	%f180, %f179, %f2, %p40;
	selp.f32 	%f181, %f179, %f180, %p46;
	selp.f32 	%f9, %f179, %f181, %p43;
	setp.eq.f32 	%p47, %f14, 0f00000000;
	abs.f32 	%f182, %f14;
	setp.eq.f32 	%p48, %f182, 0f7F800000;
	or.pred  	%p49, %p47, %p48;
	setp.eq.f32 	%p50, %f14, 0fBF800000;
	and.pred  	%p51, %p50, %p45;
	selp.f32 	%f184, 0f3F800000, %f5, %p51;
	selp.f32 	%f185, %f7, %f184, %p49;
	selp.f32 	%f186, %f185, %f6, %p39;
	selp.f32 	%f187, %f185, %f186, %p51;
	selp.f32 	%f10, %f185, %f187, %p49;
	selp.f32 	%f188, %f1, %f2, %p40;
	selp.f32 	%f189, 0f3F800000, %f188, %p46;
	selp.f32 	%f190, %f3, %f189, %p43;
	selp.f32 	%f191, %f4, %f190, %p2;
	cvt.f64.f32 	%fd14, %f191;
	mov.f64 	%fd15, 0d3FF0000000000000;
	sub.f64 	%fd16, %fd15, %fd14;
	setp.eq.f32 	%p52, %f12, 0f3F800000;
	setp.eq.f32 	%p53, %f232, 0f00000000;
	or.pred  	%p5, %p52, %p53;
	selp.f64 	%fd1, 0d0000000000000000, %fd16, %p5;
	selp.f32 	%f192, %f5, %f6, %p39;
	selp.f32 	%f193, 0f3F800000, %f192, %p51;
	selp.f32 	%f194, %f7, %f193, %p49;
	selp.f32 	%f195, %f8, %f194, %p4;
	cvt.f64.f32 	%fd17, %f195;
	sub.f64 	%fd18, %fd15, %fd17;
	setp.eq.f32 	%p54, %f14, 0f3F800000;
	or.pred  	%p6, %p54, %p53;
	selp.f64 	%fd2, 0d0000000000000000, %fd18, %p6;
	selp.f32 	%f200, %f4, %f9, %p2;
	cvt.f64.f32 	%fd20, %f200;
	selp.f32 	%f206, %f8, %f10, %p4;
$L__BB0_7:
	ld.param.u64 	%rd34, [_Z10adamKerneliPiS_iPfS0_fffffffS0_S0__param_14];
	ld.param.u64 	%rd33, [_Z10adamKerneliPiS_iPfS0_fffffffS0_S0__param_13];
	ld.param.u64 	%rd31, [_Z10adamKerneliPiS_iPfS0_fffffffS0_S0__param_5];
	ld.param.u64 	%rd29, [_Z10adamKerneliPiS_iPfS0_fffffffS0_S0__param_4];
	mul.wide.s32 	%rd19, %r57, 4;
	cvta.to.global.u64 	%rd20, %rd31;
	add.s64 	%rd21, %rd20, %rd19;
	mul.wide.s32 	%rd22, %r58, 4;
	cvta.to.global.u64 	%rd23, %rd29;
	add.s64 	%rd24, %rd23, %rd22;
	cvta.to.global.u64 	%rd25, %rd34;
	add.s64 	%rd26, %rd25, %rd22;
	cvta.to.global.u64 	%rd27, %rd33;
	add.s64 	%rd28, %rd27, %rd22;
	ld.global.f32 	%f196, [%rd21];
	ld.global.f32 	%f197, [%rd28];
	mul.f32 	%f198, %f12, %f197;
	fma.rn.f32 	%f199, %f13, %f196, %f198;
	st.global.f32 	[%rd28], %f199;
	cvt.f64.f32 	%fd19, %f199;
	mov.f64 	%fd21, 0d3FF0000000000000;
	sub.f64 	%fd22, %fd21, %fd20;
	selp.f64 	%fd23, 0d0000000000000000, %fd22, %p5;
	div.rn.f64 	%fd24, %fd19, %fd23;
	cvt.rn.f32.f64 	%f201, %fd24;
	ld.global.f32 	%f202, [%rd26];
	mul.f32 	%f203, %f14, %f202;
	mul.f32 	%f204, %f15, %f196;
	fma.rn.f32 	%f205, %f196, %f204, %f203;
	st.global.f32 	[%rd26], %f205;
	cvt.f64.f32 	%fd25, %f205;
	cvt.f64.f32 	%fd26, %f206;
	sub.f64 	%fd27, %fd21, %fd26;
	selp.f64 	%fd28, 0d0000000000000000, %fd27, %p6;
	div.rn.f64 	%fd29, %fd25, %fd28;
	cvt.rn.f32.f64 	%f207, %fd29;
	sqrt.rn.f32 	%f208, %f207;
	add.f32 	%f209, %f16, %f208;
	div.rn.f32 	%f210, %f11, %f209;
	ld.global.f32 	%f211, [%rd24];
	mul.f32 	%f212, %f210, %f201;
	sub.f32 	%f213, %f211, %f212;
	st.global.f32 	[%rd24], %f213;
	ld.global.f32 	%f214, [%rd21+4];
	ld.global.f32 	%f215, [%rd28+4];
	mul.f32 	%f216, %f12, %f215;
	fma.rn.f32 	%f217, %f13, %f214, %f216;
	st.global.f32 	[%rd28+4], %f217;
	cvt.f64.f32 	%fd30, %f217;
	div.rn.f64 	%fd31, %fd30, %fd1;
	cvt.rn.f32.f64 	%f218, %fd31;
	ld.global.f32 	%f219, [%rd26+4];
	mul.f32 	%f220, %f14, %f219;
	mul.f32 	%f221, %f15, %f214;
	fma.rn.f32 	%f222, %f214, %f221, %f220;
	st.global.f32 	[%rd26+4], %f222;
	cvt.f64.f32 	%fd32, %f222;
	div.rn.f64 	%fd33, %fd32, %fd2;
	cvt.rn.f32.f64 	%f223, %fd33;
	sqrt.rn.f32 	%f224, %f223;
	add.f32 	%f225, %f16, %f224;
	div.rn.f32 	%f226, %f11, %f225;
	ld.global.f32 	%f227, [%rd24+4];
	mul.f32 	%f228, %f226, %f218;
	sub.f32 	%f229, %f227, %f228;
	st.global.f32 	[%rd24+4], %f229;
	add.s32 	%r58, %r58, 2;
	add.s32 	%r57, %r57, 2;
	setp.lt.s32 	%p55, %r58, %r7;
	@%p55 bra 	$L__BB0_7;
$L__BB0_8:
	ret;

}


// ===== COMPILED SASS (sm_100) =====

	.target	sm_100

	.elftype	@"ET_EXEC"


//--------------------- .note.nv.tkinfo           --------------------------
	.section	.note.nv.tkinfo,"",@"SHT_NOTE"
	.sectionflags	@"SHF_NOTE_NV_TKINFO"
	.tkinfo
        /*0018*/ 	.word	0x00000002
        /*0030*/ 	.string	""
        /*0030*/ 	.string	"ptxas"
        /*0030*/ 	.string	"Cuda compilation tools, release 13.0, V13.0.88"
        /*0030*/ 	.string	"Build cuda_13.0.r13.0/compiler.36424714_0"
        /*0030*/ 	.string	"-arch sm_100 -m 64 "



//--------------------- .note.nv.cuinfo           --------------------------
	.section	.note.nv.cuinfo,"",@"SHT_NOTE"
	.sectionflags	@"SHF_NOTE_NV_CUINFO"
        /*0018*/ 	.short	0x0002
        /*001a*/ 	.short	0x0064
        /*001c*/ 	.short	0x0082
	.zero		2


//--------------------- .nv.info                  --------------------------
	.section	.nv.info,"",@"SHT_CUDA_INFO"
	.align	4


	//----- nvinfo : EIATTR_REGCOUNT
	.align		4
        /*0000*/ 	.byte	0x04, 0x2f
        /*0002*/ 	.short	(.L_1 - .L_0)
	.align		4
.L_0:
        /*0004*/ 	.word	index@(_Z10adamKerneliPiS_iPfS0_fffffffS0_S0_)
        /*0008*/ 	.word	0x0000002a


	//----- nvinfo : EIATTR_FRAME_SIZE
	.align		4
.L_1:
        /*000c*/ 	.byte	0x04, 0x11
        /*000e*/ 	.short	(.L_3 - .L_2)
	.align		4
.L_2:
        /*0010*/ 	.word	index@($__internal_2_$__cuda_sm3x_div_rn_noftz_f32_slowpath)
        /*0014*/ 	.word	0x00000000


	//----- nvinfo : EIATTR_FRAME_SIZE
	.align		4
.L_3:
        /*0018*/ 	.byte	0x04, 0x11
        /*001a*/ 	.short	(.L_5 - .L_4)
	.align		4
.L_4:
        /*001c*/ 	.word	index@($__internal_1_$__cuda_sm20_sqrt_rn_f32_slowpath)
        /*0020*/ 	.word	0x00000000


	//----- nvinfo : EIATTR_FRAME_SIZE
	.align		4
.L_5:
        /*0024*/ 	.byte	0x04, 0x11
        /*0026*/ 	.short	(.L_7 - .L_6)
	.align		4
.L_6:
        /*0028*/ 	.word	index@($__internal_0_$__cuda_sm20_div_rn_f64_full)
        /*002c*/ 	.word	0x00000000


	//----- nvinfo : EIATTR_FRAME_SIZE
	.align		4
.L_7:
        /*0030*/ 	.byte	0x04, 0x11
        /*0032*/ 	.short	(.L_9 - .L_8)
	.align		4
.L_8:
        /*0034*/ 	.word	index@(_Z10adamKerneliPiS_iPfS0_fffffffS0_S0_)
        /*0038*/ 	.word	0x00000000


	//----- nvinfo : EIATTR_MIN_STACK_SIZE
	.align		4
.L_9:
        /*003c*/ 	.byte	0x04, 0x12
        /*003e*/ 	.short	(.L_11 - .L_10)
	.align		4
.L_10:
        /*0040*/ 	.word	index@(_Z10adamKerneliPiS_iPfS0_fffffffS0_S0_)
        /*0044*/ 	.word	0x00000000
.L_11:


//--------------------- .nv.compat                --------------------------
	.section	.nv.compat,"",@"SHT_CUDA_COMPAT_INFO"
	.align	4
        /*0000*/ 	.byte	0x02, 0x09, 0x00, 0x00, 0x02, 0x02, 0x01, 0x00, 0x02, 0x05, 0x05, 0x00, 0x03, 0x07, 0x01, 0x01
        /*0010*/ 	.byte	0x02, 0x03, 0x00, 0x00, 0x02, 0x06, 0x01, 0x00, 0x04, 0x0b, 0x08, 0x00, 0x01, 0x00, 0x00, 0x00
        /*0020*/ 	.byte	0x00, 0x00, 0x00, 0x00


//--------------------- .nv.info._Z10adamKerneliPiS_iPfS0_fffffffS0_S0_ --------------------------
	.section	.nv.info._Z10adamKerneliPiS_iPfS0_fffffffS0_S0_,"",@"SHT_CUDA_INFO"
	.sectionflags	@""
	.align	4


	//----- nvinfo : EIATTR_CUDA_API_VERSION
	.align		4
        /*0000*/ 	.byte	0x04, 0x37
        /*0002*/ 	.short	(.L_13 - .L_12)
.L_12:
        /*0004*/ 	.word	0x00000082


	//----- nvinfo : EIATTR_KPARAM_INFO
	.align		4
.L_13:
        /*0008*/ 	.byte	0x04, 0x17
        /*000a*/ 	.short	(.L_15 - .L_14)
.L_14:
        /*000c*/ 	.word	0x00000000
        /*0010*/ 	.short	0x000e
        /*0012*/ 	.short	0x0058
        /*0014*/ 	.byte	0x00, 0xf5, 0x21, 0x00


	//----- nvinfo : EIATTR_KPARAM_INFO
	.align		4
.L_15:
        /*0018*/ 	.byte	0x04, 0x17
        /*001a*/ 	.short	(.L_17 - .L_16)
.L_16:
        /*001c*/ 	.word	0x00000000
        /*0020*/ 	.short	0x000d
        /*0022*/ 	.short	0x0050
        /*0024*/ 	.byte	0x00, 0xf5, 0x21, 0x00


	//----- nvinfo : EIATTR_KPARAM_INFO
	.align		4
.L_17:
        /*0028*/ 	.byte	0x04, 0x17
        /*002a*/ 	.short	(.L_19 - .L_18)
.L_18:
        /*002c*/ 	.word	0x00000000
        /*0030*/ 	.short	0x000c
        /*0032*/ 	.short	0x0048
        /*0034*/ 	.byte	0x00, 0xf0, 0x11, 0x00


	//----- nvinfo : EIATTR_KPARAM_INFO
	.align		4
.L_19:
        /*0038*/ 	.byte	0x04, 0x17
        /*003a*/ 	.short	(.L_21 - .L_20)
.L_20:
        /*003c*/ 	.word	0x00000000
        /*0040*/ 	.short	0x000b
        /*0042*/ 	.short	0x0044
        /*0044*/ 	.byte	0x00, 0xf0, 0x11, 0x00


	//----- nvinfo : EIATTR_KPARAM_INFO
	.align		4
.L_21:
        /*0048*/ 	.byte	0x04, 0x17
        /*004a*/ 	.short	(.L_23 - .L_22)
.L_22:
        /*004c*/ 	.word	0x00000000
        /*0050*/ 	.short	0x000a
        /*0052*/ 	.short	0x0040
        /*0054*/ 	.byte	0x00, 0xf0, 0x11, 0x00


	//----- nvinfo : EIATTR_KPARAM_INFO
	.align		4
.L_23:
        /*0058*/ 	.byte	0x04, 0x17
        /*005a*/ 	.short	(.L_25 - .L_24)
.L_24:
        /*005c*/ 	.word	0x00000000
        /*0060*/ 	.short	0x0009
        /*0062*/ 	.short	0x003c
        /*0064*/ 	.byte	0x00, 0xf0, 0x11, 0x00


	//----- nvinfo : EIATTR_KPARAM_INFO
	.align		4
.L_25:
        /*0068*/ 	.byte	0x04, 0x17
        /*006a*/ 	.short	(.L_27 - .L_26)
.L_26:
        /*006c*/ 	.word	0x00000000
        /*0070*/ 	.short	0x0008
        /*0072*/ 	.short	0x0038
        /*0074*/ 	.byte	0x00, 0xf0, 0x11, 0x00


	//----- nvinfo : EIATTR_KPARAM_INFO
	.align		4
.L_27:
        /*0078*/ 	.byte	0x04, 0x17
        /*007a*/ 	.short	(.L_29 - .L_28)
.L_28:
        /*007c*/ 	.word	0x00000000
        /*0080*/ 	.short	0x0007
        /*0082*/ 	.short	0x0034
        /*0084*/ 	.byte	0x00, 0xf0, 0x11, 0x00


	//----- nvinfo : EIATTR_KPARAM_INFO
	.align		4
.L_29:
        /*0088*/ 	.byte	0x04, 0x17
        /*008a*/ 	.short	(.L_31 - .L_30)
.L_30:
        /*008c*/ 	.word	0x00000000
        /*0090*/ 	.short	0x0006
        /*0092*/ 	.short	0x0030
        /*0094*/ 	.byte	0x00, 0xf0, 0x11, 0x00


	//----- nvinfo : EIATTR_KPARAM_INFO
	.align		4
.L_31:
        /*0098*/ 	.byte	0x04, 0x17
        /*009a*/ 	.short	(.L_33 - .L_32)
.L_32:
        /*009c*/ 	.word	0x00000000
        /*00a0*/ 	.short	0x0005
        /*00a2*/ 	.short	0x0028
        /*00a4*/ 	.byte	0x00, 0xf5, 0x21, 0x00


	//----- nvinfo : EIATTR_KPARAM_INFO
	.align		4
.L_33:
        /*00a8*/ 	.byte	0x04, 0x17
        /*00aa*/ 	.short	(.L_35 - .L_34)
.L_34:
        /*00ac*/ 	.word	0x00000000
        /*00b0*/ 	.short	0x0004
        /*00b2*/ 	.short	0x0020
        /*00b4*/ 	.byte	0x00, 0xf5, 0x21, 0x00


	//----- nvinfo : EIATTR_KPARAM_INFO
	.align		4
.L_35:
        /*00b8*/ 	.byte	0x04, 0x17
        /*00ba*/ 	.short	(.L_37 - .L_36)
.L_36:
        /*00bc*/ 	.word	0x00000000
        /*00c0*/ 	.short	0x0003
        /*00c2*/ 	.short	0x0018
        /*00c4*/ 	.byte	0x00, 0xf0, 0x11, 0x00


	//----- nvinfo : EIATTR_KPARAM_INFO
	.align		4
.L_37:
        /*00c8*/ 	.byte	0x04, 0x17
        /*00ca*/ 	.short	(.L_39 - .L_38)
.L_38:
        /*00cc*/ 	.word	0x00000000
        /*00d0*/ 	.short	0x0002
        /*00d2*/ 	.short	0x0010
        /*00d4*/ 	.byte	0x00, 0xf5, 0x21, 0x00


	//----- nvinfo : EIATTR_KPARAM_INFO
	.align		4
.L_39:
        /*00d8*/ 	.byte	0x04, 0x17
        /*00da*/ 	.short	(.L_41 - .L_40)
.L_40:
        /*00dc*/ 	.word	0x00000000
        /*00e0*/ 	.short	0x0001
        /*00e2*/ 	.short	0x0008
        /*00e4*/ 	.byte	0x00, 0xf5, 0x21, 0x00


	//----- nvinfo : EIATTR_KPARAM_INFO
	.align		4
.L_41:
        /*00e8*/ 	.byte	0x04, 0x17
        /*00ea*/ 	.short	(.L_43 - .L_42)
.L_42:
        /*00ec*/ 	.word	0x00000000
        /*00f0*/ 	.short	0x0000
        /*00f2*/ 	.short	0x0000
        /*00f4*/ 	.byte	0x00, 0xf0, 0x11, 0x00


	//----- nvinfo : EIATTR_SPARSE_MMA_MASK
	.align		4
.L_43:
        /*00f8*/ 	.byte	0x03, 0x50
        /*00fa*/ 	.short	0x0000


	//----- nvinfo : EIATTR_MAXREG_COUNT
	.align		4
        /*00fc*/ 	.byte	0x03, 0x1b
        /*00fe*/ 	.short	0x00ff


	//----- nvinfo : EIATTR_MERCURY_ISA_VERSION
	.align		4
        /*0100*/ 	.byte	0x03, 0x5f
        /*0102*/ 	.short	0x0101


	//----- nvinfo : EIATTR_VRC_CTA_INIT_COUNT
	.align		4
        /*0104*/ 	.byte	0x02, 0x4a
	.zero		1
	.zero		1


	//----- nvinfo : EIATTR_EXIT_INSTR_OFFSETS
	.align		4
        /*0108*/ 	.byte	0x04, 0x1c
        /*010a*/ 	.short	(.L_45 - .L_44)


	//   ....[0]....
.L_44:
        /*010c*/ 	.word	0x00000090


	//   ....[1]....
        /*0110*/ 	.word	0x00000100


	//   ....[2]....
        /*0114*/ 	.word	0x00000140


	//   ....[3]....
        /*0118*/ 	.word	0x00001340


	//   ....[4]....
        /*011c*/ 	.word	0x000022e0


	//----- nvinfo : EIATTR_CRS_STACK_SIZE
	.align		4
.L_45:
        /*0120*/ 	.byte	0x04, 0x1e
        /*0122*/ 	.short	(.L_47 - .L_46)
.L_46:
        /*0124*/ 	.word	0x00000000


	//----- nvinfo : EIATTR_CBANK_PARAM_SIZE
	.align		4
.L_47:
        /*0128*/ 	.byte	0x03, 0x19
        /*012a*/ 	.short	0x0060


	//----- nvinfo : EIATTR_PARAM_CBANK
	.align		4
        /*012c*/ 	.byte	0x04, 0x0a
        /*012e*/ 	.short	(.L_49 - .L_48)
	.align		4
.L_48:
        /*0130*/ 	.word	index@(.nv.constant0._Z10adamKerneliPiS_iPfS0_fffffffS0_S0_)
        /*0134*/ 	.short	0x0380
        /*0136*/ 	.short	0x0060


	//----- nvinfo : EIATTR_SW_WAR
	.align		4
.L_49:
        /*0138*/ 	.byte	0x04, 0x36
        /*013a*/ 	.short	(.L_51 - .L_50)
.L_50:
        /*013c*/ 	.word	0x00000008
.L_51:


//--------------------- .nv.callgraph             --------------------------
	.section	.nv.callgraph,"",@"SHT_CUDA_CALLGRAPH"
	.align	4
	.sectionentsize	8
	.align		4
        /*0000*/ 	.word	0x00000000
	.align		4
        /*0004*/ 	.word	0xffffffff
	.align		4
        /*0008*/ 	.word	0x00000000
	.align		4
        /*000c*/ 	.word	0xfffffffe
	.align		4
        /*0010*/ 	.word	0x00000000
	.align		4
        /*0014*/ 	.word	0xfffffffd
	.align		4
        /*0018*/ 	.word	0x00000000
	.align		4
        /*001c*/ 	.word	0xfffffffc


//--------------------- .text._Z10adamKerneliPiS_iPfS0_fffffffS0_S0_ --------------------------
	.section	.text._Z10adamKerneliPiS_iPfS0_fffffffS0_S0_,"ax",@progbits
	.align	128
        .global         _Z10adamKerneliPiS_iPfS0_fffffffS0_S0_
        .type           _Z10adamKerneliPiS_iPfS0_fffffffS0_S0_,@function
        .size           _Z10adamKerneliPiS_iPfS0_fffffffS0_S0_,(.L_x_50 - _Z10adamKerneliPiS_iPfS0_fffffffS0_S0_)
        .other          _Z10adamKerneliPiS_iPfS0_fffffffS0_S0_,@"STO_CUDA_ENTRY STV_DEFAULT"
_Z10adamKerneliPiS_iPfS0_fffffffS0_S0_:
.text._Z10adamKerneliPiS_iPfS0_fffffffS0_S0_:
[----:B------:R-:W-:Y:S01]  /*0000*/  LDC R1, c[0x0][0x37c] ;  /* 0x0000df00ff017b82 */ /* 0x000fe20000000800 */
[----:B------:R-:W0:Y:S07]  /*0010*/  S2R R0, SR_TID.X ;  /* 0x0000000000007919 */ /* 0x000e2e0000002100 */
[----:B------:R-:W0:Y:S01]  /*0020*/  S2UR UR4, SR_CTAID.Y ;  /* 0x00000000000479c3 */ /* 0x000e220000002600 */
[----:B------:R-:W1:Y:S07]  /*0030*/  LDCU UR6, c[0x0][0x398] ;  /* 0x00007300ff0677ac */ /* 0x000e6e0008000800 */
[----:B------:R-:W0:Y:S08]  /*0040*/  LDC R11, c[0x0][0x360] ;  /* 0x0000d800ff0b7b82 */ /* 0x000e300000000800 */
[----:B------:R-:W2:Y:S01]  /*0050*/  LDC R4, c[0x0][0x380] ;  /* 0x0000e000ff047b82 */ /* 0x000ea20000000800 */
[----:B0-----:R-:W-:-:S04]  /*0060*/  IMAD R11, R11, UR4, R0 ;  /* 0x000000040b0b7c24 */ /* 0x001fc8000f8e0200 */
[----:B--2---:R-:W-:-:S05]  /*0070*/  IMAD R11, R11, R4, RZ ;  /* 0x000000040b0b7224 */ /* 0x004fca00078e02ff */
[----:B-1----:R-:W-:-:S13]  /*0080*/  ISETP.GE.AND P0, PT, R11, UR6, PT ;  /* 0x000000060b007c0c */ /* 0x002fda000bf06270 */
[----:B------:R-:W-:Y:S05]  /*0090*/  @P0 EXIT ;  /* 0x000000000000094d */ /* 0x000fea0003800000 */
[----:B------:R-:W0:Y:S01]  /*00a0*/  S2R R5, SR_CTAID.X ;  /* 0x0000000000057919 */ /* 0x000e220000002500 */
[----:B------:R-:W0:Y:S01]  /*00b0*/  LDC.64 R2, c[0x0][0x388] ;  /* 0x0000e200ff027b82 */ /* 0x000e220000000a00 */
[----:B------:R-:W1:Y:S01]  /*00c0*/  LDCU.64 UR4, c[0x0][0x358] ;  /* 0x00006b00ff0477ac */ /* 0x000e620008000a00 */
[----:B0-----:R-:W-:-:S06]  /*00d0*/  IMAD.WIDE.U32 R2, R5, 0x4, R2 ;  /* 0x0000000405027825 */ /* 0x001fcc00078e0002 */
[----:B-1----:R-:W2:Y:S02]  /*00e0*/  LDG.E R2, desc[UR4][R2.64] ;  /* 0x0000000402027981 */ /* 0x002ea4000c1e1900 */
[----:B--2---:R-:W-:-:S13]  /*00f0*/  ISETP.NE.AND P0, PT, R2, -0x1, PT ;  /* 0xffffffff0200780c */ /* 0x004fda0003f05270 */
[----:B------:R-:W-:Y:S05]  /*0100*/  @!P0 EXIT ;  /* 0x000000000000894d */ /* 0x000fea0003800000 */
[----:B------:R-:W-:Y:S01]  /*0110*/  ISETP.GE.AND P0, PT, R4, 0x1, PT ;  /* 0x000000010400780c */ /* 0x000fe20003f06270 */
[----:B------:R-:W-:Y:S02]  /*0120*/  IMAD R0, R2, UR6, RZ ;  /* 0x0000000602007c24 */ /* 0x000fe4000f8e02ff */
[----:B------:R-:W-:-:S10]  /*0130*/  IMAD R5, R5, UR6, R11 ;  /* 0x0000000605057c24 */ /* 0x000fd4000f8e020b */
[----:B------:R-:W-:Y:S05]  /*0140*/  @!P0 EXIT ;  /* 0x000000000000894d */ /* 0x000fea0003800000 */
[----:B------:R-:W0:Y:S01]  /*0150*/  LDC R9, c[0x0][0x3b4] ;  /* 0x0000ed00ff097b82 */ /* 0x000e220000000800 */
[----:B------:R-:W-:Y:S01]  /*0160*/  IMAD.MOV.U32 R22, RZ, RZ, 0x3a2c32e4 ;  /* 0x3a2c32e4ff167424 */ /* 0x000fe200078e00ff */
[----:B------:R-:W-:Y:S01]  /*0170*/  LOP3.LUT R23, RZ, R0, RZ, 0x33, !PT ;  /* 0x00000000ff177212 */ /* 0x000fe200078e33ff */
[----:B------:R-:W-:Y:S05]  /*0180*/  BSSY.RECONVERGENT B0, `(.L_x_0) ;  /* 0x000011a000007945 */ /* 0x000fea0003800200 */
[----:B------:R-:W1:Y:S01]  /*0190*/  LDC R2, c[0x0][0x3bc] ;  /* 0x0000ef00ff027b82 */ /* 0x000e620000000800 */
[C---:B0-----:R-:W-:Y:S01]  /*01a0*/  FMUL R6, |R9|.reuse, 16777216 ;  /* 0x4b80000009067820 */ /* 0x041fe20000400200 */
[----:B------:R-:W-:-:S04]  /*01b0*/  FSETP.GEU.AND P0, PT, |R9|, 1.175494350822287508e-38, PT ;  /* 0x008000000900780b */ /* 0x000fc80003f0e200 */
[----:B------:R-:W-:Y:S01]  /*01c0*/  FSEL R6, R6, |R9|, !P0 ;  /* 0x4000000906067208 */ /* 0x000fe20004000000 */
[C---:B-1----:R-:W-:Y:S01]  /*01d0*/  FMUL R13, |R2|.reuse, 16777216 ;  /* 0x4b800000020d7820 */ /* 0x042fe20000400200 */
[----:B------:R-:W-:-:S03]  /*01e0*/  FSETP.GEU.AND P1, PT, |R2|, 1.175494350822287508e-38, PT ;  /* 0x008000000200780b */ /* 0x000fc60003f2e200 */
[----:B------:R-:W-:Y:S01]  /*01f0*/  VIADD R3, R6, 0xc0cafb0d ;  /* 0xc0cafb0d06037836 */ /* 0x000fe20000000000 */
[----:B------:R-:W-:-:S04]  /*0200*/  FSEL R13, R13, |R2|, !P1 ;  /* 0x400000020d0d7208 */ /* 0x000fc80004800000 */
[----:B------:R-:W-:Y:S01]  /*0210*/  LOP3.LUT R7, R3, 0xff800000, RZ, 0xc0, !PT ;  /* 0xff80000003077812 */ /* 0x000fe200078ec0ff */
[----:B------:R-:W-:-:S04]  /*0220*/  VIADD R3, R13, 0xc0cafb0d ;  /* 0xc0cafb0d0d037836 */ /* 0x000fc80000000000 */
[----:B------:R-:W-:Y:S01]  /*0230*/  IMAD.IADD R6, R6, 0x1, -R7 ;  /* 0x0000000106067824 */ /* 0x000fe200078e0a07 */
[----:B------:R-:W-:Y:S02]  /*0240*/  I2FP.F32.S32 R7, R7 ;  /* 0x0000000700077245 */ /* 0x000fe40000201400 */
[----:B------:R-:W-:Y:S01]  /*0250*/  LOP3.LUT R16, R3, 0xff800000, RZ, 0xc0, !PT ;  /* 0xff80000003107812 */ /* 0x000fe200078ec0ff */
[C---:B------:R-:W-:Y:S01]  /*0260*/  FADD R10, R6.reuse, 1 ;  /* 0x3f800000060a7421 */ /* 0x040fe20000000000 */
[----:B------:R-:W-:Y:S01]  /*0270*/  FADD R8, R6, -1 ;  /* 0xbf80000006087421 */ /* 0x000fe20000000000 */
[----:B------:R-:W-:Y:S02]  /*0280*/  FSEL R6, RZ, -24, P0 ;  /* 0xc1c00000ff067808 */ /* 0x000fe40000000000 */
[-C--:B------:R-:W-:Y:S01]  /*0290*/  IADD3 R12, PT, PT, R13, -R16.reuse, RZ ;  /* 0x800000100d0c7210 */ /* 0x080fe20007ffe0ff */
[----:B------:R-:W-:Y:S01]  /*02a0*/  FADD R3, R8, R8 ;  /* 0x0000000808037221 */ /* 0x000fe20000000000 */
[----:B------:R-:W0:Y:S01]  /*02b0*/  MUFU.RCP R10, R10 ;  /* 0x0000000a000a7308 */ /* 0x000e220000001000 */
[----:B------:R-:W-:Y:S01]  /*02c0*/  FFMA R6, R7, 1.1920928955078125e-07, R6 ;  /* 0x3400000007067823 */ /* 0x000fe20000000006 */
[----:B------:R-:W-:Y:S01]  /*02d0*/  I2FP.F32.S32 R17, R16 ;  /* 0x0000001000117245 */ /* 0x000fe20000201400 */
[C---:B------:R-:W-:Y:S01]  /*02e0*/  FADD R14, R12.reuse, 1 ;  /* 0x3f8000000c0e7421 */ /* 0x040fe20000000000 */
[----:B------:R-:W-:-:S04]  /*02f0*/  FADD R18, R12, -1 ;  /* 0xbf8000000c127421 */ /* 0x000fc80000000000 */
[----:B------:R1:W2:Y:S01]  /*0300*/  MUFU.RCP R19, R14 ;  /* 0x0000000e00137308 */ /* 0x0002a20000001000 */
[----:B------:R-:W-:Y:S01]  /*0310*/  FADD R20, R18, R18 ;  /* 0x0000001212147221 */ /* 0x000fe20000000000 */
[----:B0-----:R-:W-:Y:S01]  /*0320*/  FMUL R3, R10, R3 ;  /* 0x000000030a037220 */ /* 0x001fe20000400000 */
[----:B-1----:R-:W-:-:S03]  /*0330*/  FSEL R14, RZ, -24, P1 ;  /* 0xc1c00000ff0e7808 */ /* 0x002fc60000800000 */
[----:B------:R-:W-:Y:S01]  /*0340*/  FADD R13, R8, -R3 ;  /* 0x80000003080d7221 */ /* 0x000fe20000000000 */
[----:B------:R-:W-:-:S03]  /*0350*/  FMUL R12, R3, R3 ;  /* 0x00000003030c7220 */ /* 0x000fc60000400000 */
[----:B------:R-:W-:Y:S01]  /*0360*/  FADD R13, R13, R13 ;  /* 0x0000000d0d0d7221 */ /* 0x000fe20000000000 */
[----:B--2---:R-:W-:Y:S01]  /*0370*/  FMUL R7, R19, R20 ;  /* 0x0000001413077220 */ /* 0x004fe20000400000 */
[-C--:B------:R-:W-:Y:S02]  /*0380*/  FFMA R15, R12, R22.reuse, 0.0032181653659790754318 ;  /* 0x3b52e7db0c0f7423 */ /* 0x080fe40000000016 */
[----:B------:R-:W-:Y:S01]  /*0390*/  FFMA R13, R8, -R3, R13 ;  /* 0x80000003080d7223 */ /* 0x000fe2000000000d */
[----:B------:R-:W-:Y:S01]  /*03a0*/  FFMA R8, R3, 1.4426950216293334961, R6 ;  /* 0x3fb8aa3b03087823 */ /* 0x000fe20000000006 */
[----:B------:R-:W-:Y:S01]  /*03b0*/  FADD R16, R18, -R7 ;  /* 0x8000000712107221 */ /* 0x000fe20000000000 */
[----:B------:R-:W-:Y:S01]  /*03c0*/  FFMA R15, R12, R15, 0.018033718690276145935 ;  /* 0x3c93bb730c0f7423 */ /* 0x000fe2000000000f */
[----:B------:R-:W-:Y:S01]  /*03d0*/  FMUL R13, R10, R13 ;  /* 0x0000000d0a0d7220 */ /* 0x000fe20000400000 */
[----:B------:R-:W-:Y:S01]  /*03e0*/  FADD R6, R6, -R8 ;  /* 0x8000000806067221 */ /* 0x000fe20000000000 */
[----:B------:R-:W-:Y:S01]  /*03f0*/  FADD R21, R16, R16 ;  /* 0x0000001010157221 */ /* 0x000fe20000000000 */
[----:B------:R-:W-:Y:S01]  /*0400*/  FFMA R16, R17, 1.1920928955078125e-07, R14 ;  /* 0x3400000011107823 */ /* 0x000fe2000000000e */
[----:B------:R-:W-:Y:S01]  /*0410*/  FMUL R17, R7, R7 ;  /* 0x0000000707117220 */ /* 0x000fe20000400000 */
[----:B------:R-:W-:Y:S01]  /*0420*/  FFMA R14, R3, 1.4426950216293334961, R6 ;  /* 0x3fb8aa3b030e7823 */ /* 0x000fe20000000006 */
[C---:B------:R-:W-:Y:S01]  /*0430*/  FFMA R15, R12.reuse, R15, 0.12022458761930465698 ;  /* 0x3df6384f0c0f7423 */ /* 0x040fe2000000000f */
[----:B------:R-:W0:Y:S01]  /*0440*/  LDC R6, c[0x0][0x3c8] ;  /* 0x0000f200ff067b82 */ /* 0x000e220000000800 */
[----:B------:R-:W-:Y:S01]  /*0450*/  FFMA R10, R7, 1.4426950216293334961, R16 ;  /* 0x3fb8aa3b070a7823 */ /* 0x000fe20000000010 */
[----:B------:R-:W-:Y:S01]  /*0460*/  FFMA R20, R17, R22, 0.0032181653659790754318 ;  /* 0x3b52e7db11147423 */ /* 0x000fe20000000016 */
[----:B------:R-:W-:Y:S01]  /*0470*/  FMUL R12, R12, R15 ;  /* 0x0000000f0c0c7220 */ /* 0x000fe20000400000 */
[----:B------:R-:W-:Y:S01]  /*0480*/  FFMA R18, R18, -R7, R21 ;  /* 0x8000000712127223 */ /* 0x000fe20000000015 */
[----:B------:R-:W-:Y:S01]  /*0490*/  FFMA R14, R13, 1.4426950216293334961, R14 ;  /* 0x3fb8aa3b0d0e7823 */ /* 0x000fe2000000000e */
[----:B------:R-:W-:Y:S01]  /*04a0*/  FADD R16, R16, -R10 ;  /* 0x8000000a10107221 */ /* 0x000fe20000000000 */
[----:B------:R-:W-:Y:S01]  /*04b0*/  FFMA R20, R17, R20, 0.018033718690276145935 ;  /* 0x3c93bb7311147423 */ /* 0x000fe20000000014 */
[----:B------:R-:W-:Y:S01]  /*04c0*/  FMUL R18, R19, R18 ;  /* 0x0000001213127220 */ /* 0x000fe20000400000 */
[----:B------:R-:W-:Y:S01]  /*04d0*/  FFMA R14, R3, 1.9251366722983220825e-08, R14 ;  /* 0x32a55e34030e7823 */ /* 0x000fe2000000000e */
[----:B------:R-:W-:Y:S01]  /*04e0*/  FMUL R15, R12, 3 ;  /* 0x404000000c0f7820 */ /* 0x000fe20000400000 */
[----:B------:R-:W-:Y:S01]  /*04f0*/  FFMA R19, R7, 1.4426950216293334961, R16 ;  /* 0x3fb8aa3b07137823 */ /* 0x000fe20000000010 */
[----:B------:R-:W-:-:S02]  /*0500*/  FFMA R20, R17, R20, 0.12022458761930465698 ;  /* 0x3df6384f11147423 */ /* 0x000fc40000000014 */
[----:B------:R-:W-:Y:S01]  /*0510*/  FFMA R14, R13, R15, R14 ;  /* 0x0000000f0d0e7223 */ /* 0x000fe2000000000e */
[----:B------:R-:W-:Y:S01]  /*0520*/  FFMA R16, R18, 1.4426950216293334961, R19 ;  /* 0x3fb8aa3b12107823 */ /* 0x000fe20000000013 */
[----:B------:R-:W-:Y:S02]  /*0530*/  FMUL R20, R17, R20 ;  /* 0x0000001411147220 */ /* 0x000fe40000400000 */
[----:B------:R-:W-:Y:S01]  /*0540*/  FFMA R3, R3, R12, R14 ;  /* 0x0000000c03037223 */ /* 0x000fe2000000000e */
[C---:B------:R-:W-:Y:S01]  /*0550*/  FFMA R13, R7.reuse, 1.9251366722983220825e-08, R16 ;  /* 0x32a55e34070d7823 */ /* 0x040fe20000000010 */
[----:B------:R-:W-:Y:S02]  /*0560*/  FMUL R14, R20, 3 ;  /* 0x40400000140e7820 */ /* 0x000fe40000400000 */
[----:B------:R-:W-:Y:S02]  /*0570*/  FADD R12, R8, R3 ;  /* 0x00000003080c7221 */ /* 0x000fe40000000000 */
[----:B------:R-:W-:Y:S01]  /*0580*/  FFMA R14, R18, R14, R13 ;  /* 0x0000000e120e7223 */ /* 0x000fe2000000000d */
[----:B0-----:R-:W0:Y:S01]  /*0590*/  FRND.FLOOR R19, R6 ;  /* 0x0000000600137307 */ /* 0x001e220000205000 */
[----:B------:R-:W-:Y:S01]  /*05a0*/  FMUL R15, R12, R6 ;  /* 0x000000060c0f7220 */ /* 0x000fe20000400000 */
[----:B------:R-:W-:Y:S01]  /*05b0*/  FADD R8, -R8, R12 ;  /* 0x0000000c08087221 */ /* 0x000fe20000000100 */
[----:B------:R-:W-:Y:S01]  /*05c0*/  FFMA R21, R7, R20, R14 ;  /* 0x0000001407157223 */ /* 0x000fe2000000000e */
[----:B------:R-:W-:-:S02]  /*05d0*/  IMAD.MOV.U32 R20, RZ, RZ, 0x391fcb8e ;  /* 0x391fcb8eff147424 */ /* 0x000fc400078e00ff */
[-C--:B------:R-:W-:Y:S01]  /*05e0*/  FFMA R12, R12, R6.reuse, -R15 ;  /* 0x000000060c0c7223 */ /* 0x080fe2000000080f */
[----:B------:R-:W-:Y:S01]  /*05f0*/  FADD R13, R3, -R8 ;  /* 0x80000008030d7221 */ /* 0x000fe20000000000 */
[----:B------:R-:W-:Y:S01]  /*0600*/  FADD R16, R10, R21 ;  /* 0x000000150a107221 */ /* 0x000fe20000000000 */
[----:B------:R-:W1:Y:S01]  /*0610*/  FRND R14, R15 ;  /* 0x0000000f000e7307 */ /* 0x000e620000201000 */
[----:B------:R-:W-:Y:S02]  /*0620*/  IMAD.IADD R3, R11, 0x1, R0 ;  /* 0x000000010b037824 */ /* 0x000fe400078e0200 */
[-C--:B------:R-:W-:Y:S01]  /*0630*/  FFMA R12, R13, R6.reuse, R12 ;  /* 0x000000060d0c7223 */ /* 0x080fe2000000000c */
[-C--:B------:R-:W-:Y:S01]  /*0640*/  FMUL R7, R16, R6.reuse ;  /* 0x0000000610077220 */ /* 0x080fe20000400000 */
[----:B------:R-:W-:Y:S01]  /*0650*/  FADD R10, -R10, R16 ;  /* 0x000000100a0a7221 */ /* 0x000fe20000000100 */
[C---:B------:R-:W-:Y:S01]  /*0660*/  IMAD.IADD R4, R3.reuse, 0x1, R4 ;  /* 0x0000000103047824 */ /* 0x040fe200078e0204 */
[----:B------:R-:W-:Y:S01]  /*0670*/  IADD3 R13, PT, PT, R3, 0x1, RZ ;  /* 0x00000001030d7810 */ /* 0x000fe20007ffe0ff */
[-C--:B------:R-:W-:Y:S01]  /*0680*/  FFMA R16, R16, R6.reuse, -R7 ;  /* 0x0000000610107223 */ /* 0x080fe20000000807 */
[----:B------:R-:W2:Y:S01]  /*0690*/  FRND R8, R7 ;  /* 0x0000000700087307 */ /* 0x000ea20000201000 */
[----:B------:R-:W-:Y:S01]  /*06a0*/  FADD R21, R21, -R10 ;  /* 0x8000000a15157221 */ /* 0x000fe20000000000 */
[----:B------:R-:W-:Y:S01]  /*06b0*/  VIMNMX R18, PT, PT, R4, R13, !PT ;  /* 0x0000000d04127248 */ /* 0x000fe20007fe0100 */
[----:B------:R-:W-:Y:S01]  /*06c0*/  FMUL R0, R6, 0.5 ;  /* 0x3f00000006007820 */ /* 0x000fe20000400000 */
[-C--:B0-----:R-:W-:Y:S01]  /*06d0*/  FSETP.NEU.AND P3, PT, R19, R6.reuse, PT ;  /* 0x000000061300720b */ /* 0x081fe20003f6d000 */
[----:B------:R-:W-:Y:S01]  /*06e0*/  FFMA R16, R21, R6, R16 ;  /* 0x0000000615107223 */ /* 0x000fe20000000010 */
[C---:B------:R-:W-:Y:S01]  /*06f0*/  FSETP.GT.AND P6, PT, |R15|.reuse, 152, PT ;  /* 0x431800000f00780b */ /* 0x040fe20003fc4200 */
[C---:B-1----:R-:W-:Y:S01]  /*0700*/  FADD R17, R15.reuse, -R14 ;  /* 0x8000000e0f117221 */ /* 0x042fe20000000000 */
[----:B------:R-:W-:Y:S01]  /*0710*/  FSETP.GT.AND P0, PT, R14, RZ, PT ;  /* 0x000000ff0e00720b */ /* 0x000fe20003f04000 */
[----:B------:R-:W-:Y:S01]  /*0720*/  FRND.TRUNC R0, R0 ;  /* 0x0000000000007307 */ /* 0x000fe2000020d000 */
[----:B------:R-:W-:Y:S01]  /*0730*/  FSETP.GEU.AND P1, PT, R15, RZ, PT ;  /* 0x000000ff0f00720b */ /* 0x000fe20003f2e000 */
[----:B------:R-:W-:Y:S01]  /*0740*/  FADD R17, R12, R17 ;  /* 0x000000110c117221 */ /* 0x000fe20000000000 */
[C---:B------:R-:W-:Y:S01]  /*0750*/  IMAD.IADD R12, R18.reuse, 0x1, R23 ;  /* 0x00000001120c7824 */ /* 0x040fe200078e0217 */
[----:B------:R-:W-:Y:S01]  /*0760*/  SEL R19, RZ, 0x83000000, P0 ;  /* 0x83000000ff137807 */ /* 0x000fe20000000000 */
[----:B------:R-:W-:-:S02]  /*0770*/  IMAD.IADD R18, R18, 0x1, -R3 ;  /* 0x0000000112127824 */ /* 0x000fc400078e0a03 */
[----:B------:R-:W-:Y:S01]  /*0780*/  FFMA R10, R17, R20, 0.0013391353422775864601 ;  /* 0x3aaf85ed110a7423 */ /* 0x000fe20000000014 */
[----:B--2---:R-:W-:Y:S01]  /*0790*/  FADD R21, R7, -R8 ;  /* 0x8000000807157221 */ /* 0x004fe20000000000 */
[----:B------:R-:W-:Y:S01]  /*07a0*/  FSETP.GT.AND P0, PT, R8, RZ, PT ;  /* 0x000000ff0800720b */ /* 0x000fe20003f04000 */
[----:B------:R-:W-:Y:S01]  /*07b0*/  FADD R8, R6, R2 ;  /* 0x0000000206087221 */ /* 0x000fe20000000000 */
[----:B------:R-:W-:Y:S01]  /*07c0*/  LOP3.LUT R18, R18, 0x1, RZ, 0xc0, !PT ;  /* 0x0000000112127812 */ /* 0x000fe200078ec0ff */
[C---:B------:R-:W-:Y:S01]  /*07d0*/  FFMA R10, R17.reuse, R10, 0.0096188392490148544312 ;  /* 0x3c1d9856110a7423 */ /* 0x040fe2000000000a */
[----:B------:R-:W-:Y:S01]  /*07e0*/  FADD R21, R16, R21 ;  /* 0x0000001510157221 */ /* 0x000fe20000000000 */
[----:B------:R-:W-:Y:S01]  /*07f0*/  FSETP.GEU.AND P5, PT, R6, RZ, PT ;  /* 0x000000ff0600720b */ /* 0x000fe20003fae000 */
[----:B------:R0:W1:Y:S01]  /*0800*/  F2I.NTZ R16, R15 ;  /* 0x0000000f00107305 */ /* 0x0000620000203100 */
[----:B------:R-:W-:Y:S01]  /*0810*/  ISETP.NE.U32.AND P2, PT, R18, 0x1, PT ;  /* 0x000000011200780c */ /* 0x000fe20003f45070 */
[----:B------:R-:W-:Y:S01]  /*0820*/  FFMA R10, R17, R10, 0.055503588169813156128 ;  /* 0x3d6357bb110a7423 */ /* 0x000fe2000000000a */
[----:B------:R-:W-:-:S03]  /*0830*/  FFMA R18, R21, R20, 0.0013391353422775864601 ;  /* 0x3aaf85ed15127423 */ /* 0x000fc60000000014 */
[----:B------:R-:W-:Y:S01]  /*0840*/  FFMA R10, R17, R10, 0.24022644758224487305 ;  /* 0x3e75fdec110a7423 */ /* 0x000fe2000000000a */
[----:B------:R-:W-:Y:S01]  /*0850*/  FFMA R18, R21, R18, 0.0096188392490148544312 ;  /* 0x3c1d985615127423 */ /* 0x000fe20000000012 */
[----:B------:R-:W2:Y:S01]  /*0860*/  F2I.NTZ R20, R7 ;  /* 0x0000000700147305 */ /* 0x000ea20000203100 */
[----:B0-----:R-:W-:Y:S01]  /*0870*/  IADD3 R15, PT, PT, R19, 0x7f000000, RZ ;  /* 0x7f000000130f7810 */ /* 0x001fe20007ffe0ff */
[----:B------:R-:W-:Y:S01]  /*0880*/  FFMA R10, R17, R10, 0.69314718246459960938 ;  /* 0x3f317218110a7423 */ /* 0x000fe2000000000a */
[----:B------:R-:W-:-:S03]  /*0890*/  FFMA R18, R21, R18, 0.055503588169813156128 ;  /* 0x3d6357bb15127423 */ /* 0x000fc60000000012 */
[----:B------:R-:W-:Y:S01]  /*08a0*/  FFMA R10, R17, R10, 1 ;  /* 0x3f800000110a7423 */ /* 0x000fe2000000000a */
[C---:B------:R-:W-:Y:S01]  /*08b0*/  FFMA R18, R21.reuse, R18, 0.24022644758224487305 ;  /* 0x3e75fdec15127423 */ /* 0x040fe20000000012 */
[----:B------:R-:W-:Y:S01]  /*08c0*/  SEL R17, RZ, 0x83000000, P0 ;  /* 0x83000000ff117807 */ /* 0x000fe20000000000 */
[----:B-1----:R-:W-:Y:S02]  /*08d0*/  IMAD R19, R16, 0x800000, -R19 ;  /* 0x0080000010137824 */ /* 0x002fe400078e0a13 */
[----:B------:R-:W-:Y:S01]  /*08e0*/  FMUL R10, R10, R15 ;  /* 0x0000000f0a0a7220 */ /* 0x000fe20000400000 */
[----:B------:R-:W-:Y:S01]  /*08f0*/  FFMA R18, R21, R18, 0.69314718246459960938 ;  /* 0x3f31721815127423 */ /* 0x000fe20000000012 */
[----:B------:R-:W-:Y:S01]  /*0900*/  FADD R15, R0, R0 ;  /* 0x00000000000f7221 */ /* 0x000fe20000000000 */
[----:B------:R-:W-:Y:S01]  /*0910*/  FSETP.GT.AND P0, PT, |R7|, 152, PT ;  /* 0x431800000700780b */ /* 0x000fe20003f04200 */
[----:B------:R-:W0:Y:S01]  /*0920*/  LDC R0, c[0x0][0x3b0] ;  /* 0x0000ec00ff007b82 */ /* 0x000e220000000800 */
[----:B------:R-:W-:-:S02]  /*0930*/  VIADD R23, R17, 0x7f000000 ;  /* 0x7f00000011177836 */ /* 0x000fc40000000000 */
[----:B------:R-:W-:Y:S01]  /*0940*/  FFMA R18, R21, R18, 1 ;  /* 0x3f80000015127423 */ /* 0x000fe20000000012 */
[----:B------:R-:W-:Y:S01]  /*0950*/  FADD R15, -R15, R6 ;  /* 0x000000060f0f7221 */ /* 0x000fe20000000100 */
[----:B------:R-:W-:Y:S01]  /*0960*/  FMUL R14, R10, R19 ;  /* 0x000000130a0e7220 */ /* 0x000fe20000400000 */
[----:B--2---:R-:W-:Y:S02]  /*0970*/  IMAD R17, R20, 0x800000, -R17 ;  /* 0x0080000014117824 */ /* 0x004fe400078e0a11 */
[----:B------:R-:W-:Y:S01]  /*0980*/  FMUL R18, R18, R23 ;  /* 0x0000001712127220 */ /* 0x000fe20000400000 */
[----:B------:R-:W-:Y:S01]  /*0990*/  @P6 FSEL R14, RZ, +INF , !P1 ;  /* 0x7f800000ff0e6808 */ /* 0x000fe20004800000 */
[--C-:B------:R-:W-:Y:S01]  /*09a0*/  FADD R16, R9, R9.reuse ;  /* 0x0000000909107221 */ /* 0x100fe20000000000 */
[----:B------:R-:W-:Y:S01]  /*09b0*/  FSETP.NEU.AND P4, PT, |R15|, 1, PT ;  /* 0x3f8000000f00780b */ /* 0x000fe20003f8d200 */
[----:B------:R-:W-:Y:S01]  /*09c0*/  FMUL R15, R18, R17 ;  /* 0x00000011120f7220 */ /* 0x000fe20000400000 */
[----:B------:R-:W-:Y:S01]  /*09d0*/  FSETP.GEU.AND P6, PT, R7, RZ, PT ;  /* 0x000000ff0700720b */ /* 0x000fe20003fce000 */
[----:B------:R-:W-:Y:S01]  /*09e0*/  FADD R18, R2, R2 ;  /* 0x0000000202127221 */ /* 0x000fe20000000000 */
[C---:B------:R-:W-:Y:S01]  /*09f0*/  FSETP.NAN.AND P1, PT, |R6|.reuse, |R6|, PT ;  /* 0x400000060600720b */ /* 0x040fe20003f28200 */
[----:B------:R-:W-:Y:S01]  /*0a00*/  FADD R17, R6, R9 ;  /* 0x0000000906117221 */ /* 0x000fe20000000000 */
[----:B------:R-:W-:-:S02]  /*0a10*/  @P0 FSEL R15, RZ, +INF , !P6 ;  /* 0x7f800000ff0f0808 */ /* 0x000fc40007000000 */
[----:B------:R-:W-:Y:S02]  /*0a20*/  @!P5 LOP3.LUT R16, R16, 0x7f800000, RZ, 0x3c, !PT ;  /* 0x7f8000001010d812 */ /* 0x000fe400078e3cff */
[----:B------:R-:W-:Y:S02]  /*0a30*/  @!P5 LOP3.LUT R18, R18, 0x7f800000, RZ, 0x3c, !PT ;  /* 0x7f8000001212d812 */ /* 0x000fe400078e3cff */
[----:B------:R-:W-:Y:S02]  /*0a40*/  FSEL R19, R14, -R14, P4 ;  /* 0x8000000e0e137208 */ /* 0x000fe40002000000 */
[----:B------:R-:W-:Y:S02]  /*0a50*/  FSEL R20, R15, -R15, P4 ;  /* 0x8000000f0f147208 */ /* 0x000fe40002000000 */
[----:B------:R-:W-:Y:S02]  /*0a60*/  FSETP.NAN.OR P0, PT, |R9|, |R9|, P1 ;  /* 0x400000090900720b */ /* 0x000fe40000f08600 */
[----:B------:R-:W-:-:S02]  /*0a70*/  FSETP.NAN.OR P1, PT, |R2|, |R2|, P1 ;  /* 0x400000020200720b */ /* 0x000fc40000f28600 */
[----:B------:R-:W-:Y:S02]  /*0a80*/  @P4 LOP3.LUT R16, R16, 0x7fffffff, RZ, 0xc0, !PT ;  /* 0x7fffffff10104812 */ /* 0x000fe400078ec0ff */
[----:B------:R-:W-:Y:S02]  /*0a90*/  @P4 LOP3.LUT R18, R18, 0x7fffffff, RZ, 0xc0, !PT ;  /* 0x7fffffff12124812 */ /* 0x000fe400078ec0ff */
[----:B------:R-:W-:Y:S02]  /*0aa0*/  FSEL R19, R19, +QNAN , !P3 ;  /* 0x7fffffff13137808 */ /* 0x000fe40005800000 */
[----:B------:R-:W-:Y:S01]  /*0ab0*/  FSEL R20, R20, +QNAN , !P3 ;  /* 0x7fffffff14147808 */ /* 0x000fe20005800000 */
[----:B------:R-:W-:Y:S06]  /*0ac0*/  @P2 BRA `(.L_x_1) ;  /* 0x0000000800142947 */ /* 0x000fec0003800000 */
[----:B------:R-:W1:Y:S08]  /*0ad0*/  LDC.64 R22, c[0x0][0x3d0] ;  /* 0x0000f400ff167b82 */ /* 0x000e700000000a00 */
[----:B------:R-:W2:Y:S01]  /*0ae0*/  LDC.64 R24, c[0x0][0x3a8] ;  /* 0x0000ea00ff187b82 */ /* 0x000ea20000000a00 */
[----:B------:R-:W-:Y:S01]  /*0af0*/  FSETP.NEU.AND P4, PT, R9, -1, PT ;  /* 0xbf8000000900780b */ /* 0x000fe20003f8d000 */
[----:B------:R-:W3:Y:S01]  /*0b00*/  LDCU UR6, c[0x0][0x3b8] ;  /* 0x00007700ff0677ac */ /* 0x000ee20008000800 */
[----:B-1----:R-:W-:-:S05]  /*0b10*/  IMAD.WIDE R22, R3, 0x4, R22 ;  /* 0x0000000403167825 */ /* 0x002fca00078e0216 */
[----:B------:R-:W4:Y:S01]  /*0b20*/  LDG.E R10, desc[UR4][R22.64] ;  /* 0x00000004160a7981 */ /* 0x000f22000c1e1900 */
[----:B--2---:R-:W-:-:S05]  /*0b30*/  IMAD.WIDE R24, R5, 0x4, R24 ;  /* 0x0000000405187825 */ /* 0x004fca00078e0218 */
[----:B------:R1:W3:Y:S01]  /*0b40*/  LDG.E R21, desc[UR4][R24.64] ;  /* 0x0000000418157981 */ /* 0x0002e2000c1e1900 */
[C---:B------:R-:W-:Y:S02]  /*0b50*/  FSETP.GEU.AND P3, PT, R9.reuse, RZ, PT ;  /* 0x000000ff0900720b */ /* 0x040fe40003f6e000 */
[----:B------:R-:W-:Y:S02]  /*0b60*/  FSETP.NEU.AND P2, PT, |R6|, +INF , PT ;  /* 0x7f8000000600780b */ /* 0x000fe40003f4d200 */
[----:B------:R-:W-:Y:S02]  /*0b70*/  FSEL R7, R14, R19, P3 ;  /* 0x000000130e077208 */ /* 0x000fe40001800000 */
[----:B------:R-:W-:Y:S02]  /*0b80*/  FSETP.NEU.AND P5, PT, |R9|, +INF , PT ;  /* 0x7f8000000900780b */ /* 0x000fe40003fad200 */
[----:B------:R-:W-:Y:S02]  /*0b90*/  @!P4 FSEL R7, R7, 1, P2 ;  /* 0x3f8000000707c808 */ /* 0x000fe40001000000 */
[----:B------:R-:W-:-:S02]  /*0ba0*/  FSETP.NEU.AND P3, PT, R9, RZ, PT ;  /* 0x000000ff0900720b */ /* 0x000fc40003f6d000 */
[----:B------:R-:W-:-:S04]  /*0bb0*/  FSEL R7, R16, R7, !P5 ;  /* 0x0000000710077208 */ /* 0x000fc80006800000 */
[----:B------:R-:W-:-:S04]  /*0bc0*/  FSEL R26, R16, R7, !P3 ;  /* 0x00000007101a7208 */ /* 0x000fc80005800000 */
[----:B------:R-:W-:-:S04]  /*0bd0*/  FSEL R28, R17, R26, P0 ;  /* 0x0000001a111c7208 */ /* 0x000fc80000000000 */
[----:B-1----:R-:W1:Y:S01]  /*0be0*/  F2F.F64.F32 R24, R28 ;  /* 0x0000001c00187310 */ /* 0x002e620000201800 */
[----:B------:R-:W-:-:S04]  /*0bf0*/  FSETP.NEU.AND P3, PT, R6, RZ, PT ;  /* 0x000000ff0600720b */ /* 0x000fc80003f6d000 */
[----:B------:R-:W-:Y:S01]  /*0c00*/  FSETP.EQ.OR P4, PT, R9, 1, !P3 ;  /* 0x3f8000000900780b */ /* 0x000fe20005f82400 */
[----:B-1----:R-:W-:-:S10]  /*0c10*/  DADD R24, -R24, 1 ;  /* 0x3ff0000018187429 */ /* 0x002fd40000000100 */
[----:B------:R-:W-:-:S04]  /*0c20*/  FSEL R27, R25, RZ, !P4 ;  /* 0x000000ff191b7208 */ /* 0x000fc80006000000 */
[----:B------:R-:W1:Y:S01]  /*0c30*/  MUFU.RCP64H R7, R27 ;  /* 0x0000001b00077308 */ /* 0x000e620000001800 */
[----:B------:R-:W-:Y:S02]  /*0c40*/  FSEL R26, R24, RZ, !P4 ;  /* 0x000000ff181a7208 */ /* 0x000fe40006000000 */
[----:B------:R-:W-:-:S06]  /*0c50*/  MOV R6, 0x1 ;  /* 0x0000000100067802 */ /* 0x000fcc0000000f00 */
[----:B-1----:R-:W-:-:S08]  /*0c60*/  DFMA R24, -R26, R6, 1 ;  /* 0x3ff000001a18742b */ /* 0x002fd00000000106 */
[----:B------:R-:W-:-:S08]  /*0c70*/  DFMA R24, R24, R24, R24 ;  /* 0x000000181818722b */ /* 0x000fd00000000018 */
[----:B------:R-:W-:-:S08]  /*0c80*/  DFMA R6, R6, R24, R6 ;  /* 0x000000180606722b */ /* 0x000fd00000000006 */
[----:B------:R-:W-:-:S08]  /*0c90*/  DFMA R28, -R26, R6, 1 ;  /* 0x3ff000001a1c742b */ /* 0x000fd00000000106 */
[----:B------:R-:W-:Y:S01]  /*0ca0*/  DFMA R6, R6, R28, R6 ;  /* 0x0000001c0606722b */ /* 0x000fe20000000006 */
[----:B------:R-:W-:Y:S01]  /*0cb0*/  BSSY.RECONVERGENT B1, `(.L_x_2) ;  /* 0x0000013000017945 */ /* 0x000fe20003800200 */
[C---:B------:R-:W-:Y:S02]  /*0cc0*/  FSETP.GEU.AND P6, PT, R2.reuse, RZ, PT ;  /* 0x000000ff0200720b */ /* 0x040fe40003fce000 */
[----:B------:R-:W-:Y:S01]  /*0cd0*/  FSETP.EQ.OR P3, PT, R2, 1, !P3 ;  /* 0x3f8000000200780b */ /* 0x000fe20005f62400 */
[----:B----4-:R-:W-:-:S04]  /*0ce0*/  FMUL R10, R10, R9 ;  /* 0x000000090a0a7220 */ /* 0x010fc80000400000 */
[----:B---3--:R-:W-:-:S04]  /*0cf0*/  FFMA R9, R21, UR6, R10 ;  /* 0x0000000615097c23 */ /* 0x008fc8000800000a */
[----:B------:R-:W1:Y:S02]  /*0d00*/  F2F.F64.F32 R24, R9 ;  /* 0x0000000900187310 */ /* 0x000e640000201800 */
[----:B-1----:R-:W-:-:S08]  /*0d10*/  DMUL R28, R24, R6 ;  /* 0x00000006181c7228 */ /* 0x002fd00000000000 */
[----:B------:R-:W-:-:S08]  /*0d20*/  DFMA R30, -R26, R28, R24 ;  /* 0x0000001c1a1e722b */ /* 0x000fd00000000118 */
[----:B------:R-:W-:Y:S01]  /*0d30*/  DFMA R6, R6, R30, R28 ;  /* 0x0000001e0606722b */ /* 0x000fe2000000001c */
[----:B------:R1:W-:Y:S01]  /*0d40*/  STG.E desc[UR4][R22.64], R9 ;  /* 0x0000000916007986 */ /* 0x0003e2000c101904 */
[----:B------:R-:W-:-:S08]  /*0d50*/  FSETP.GEU.AND P5, PT, |R25|, 6.5827683646048100446e-37, PT ;  /* 0x036000001900780b */ /* 0x000fd00003fae200 */
[----:B------:R-:W-:-:S05]  /*0d60*/  FFMA R10, RZ, R27, R7 ;  /* 0x0000001bff0a7223 */ /* 0x000fca0000000007 */
[----:B------:R-:W-:-:S13]  /*0d70*/  FSETP.GT.AND P4, PT, |R10|, 1.469367938527859385e-39, PT ;  /* 0x001000000a00780b */ /* 0x000fda0003f84200 */
[----:B-1----:R-:W-:Y:S05]  /*0d80*/  @P4 BRA P5, `(.L_x_3) ;  /* 0x0000000000144947 */ /* 0x002fea0002800000 */
[----:B------:R-:W-:Y:S01]  /*0d90*/  IMAD.MOV.U32 R28, RZ, RZ, R26 ;  /* 0x000000ffff1c7224 */ /* 0x000fe200078e001a */
[----:B------:R-:W-:-:S07]  /*0da0*/  MOV R2, 0xdc0 ;  /* 0x00000dc000027802 */ /* 0x000fce0000000f00 */
[----:B0-----:R-:W-:Y:S05]  /*0db0*/  CALL.REL.NOINC `($__internal_0_$__cuda_sm20_div_rn_f64_full) ;  /* 0x00000014004c7944 */ /* 0x001fea0003c00000 */
[----:B------:R-:W-:Y:S02]  /*0dc0*/  IMAD.MOV.U32 R6, RZ, RZ, R24 ;  /* 0x000000ffff067224 */ /* 0x000fe400078e0018 */
[----:B------:R-:W-:-:S07]  /*0dd0*/  IMAD.MOV.U32 R7, RZ, RZ, R25 ;  /* 0x000000ffff077224 */ /* 0x000fce00078e0019 */
.L_x_3:
[----:B------:R-:W-:Y:S05]  /*0de0*/  BSYNC.RECONVERGENT B1 ;  /* 0x0000000000017941 */ /* 0x000fea0003800200 */
.L_x_2:
[----:B------:R-:W1:Y:S08]  /*0df0*/  LDC.64 R28, c[0x0][0x3d8] ;  /* 0x0000f600ff1c7b82 */ /* 0x000e700000000a00 */
[----:B------:R-:W2:Y:S01]  /*0e00*/  LDC R31, c[0x0][0x3bc] ;  /* 0x0000ef00ff1f7b82 */ /* 0x000ea20000000800 */
[----:B------:R-:W-:Y:S01]  /*0e10*/  FSEL R9, R15, R20, P6 ;  /* 0x000000140f097208 */ /* 0x000fe20003000000 */
[----:B------:R-:W3:Y:S01]  /*0e20*/  LDCU UR6, c[0x0][0x3c0] ;  /* 0x00007800ff0677ac */ /* 0x000ee20008000800 */
[----:B-1----:R-:W-:-:S05]  /*0e30*/  IMAD.WIDE R28, R3, 0x4, R28 ;  /* 0x00000004031c7825 */ /* 0x002fca00078e021c */
[----:B------:R-:W4:Y:S01]  /*0e40*/  LDG.E R2, desc[UR4][R28.64] ;  /* 0x000000041c027981 */ /* 0x000f22000c1e1900 */
[----:B------:R-:W-:Y:S01]  /*0e50*/  BSSY.RECONVERGENT B1, `(.L_x_4) ;  /* 0x0000025000017945 */ /* 0x000fe20003800200 */
[C---:B--2---:R-:W-:Y:S02]  /*0e60*/  FSETP.NEU.AND P4, PT, R31.reuse, -1, PT ;  /* 0xbf8000001f00780b */ /* 0x044fe40003f8d000 */
[----:B------:R-:W-:-:S11]  /*0e70*/  FSETP.NEU.AND P5, PT, |R31|, +INF , PT ;  /* 0x7f8000001f00780b */ /* 0x000fd60003fad200 */
[----:B------:R-:W-:Y:S02]  /*0e80*/  @!P4 FSEL R9, R9, 1, P2 ;  /* 0x3f8000000909c808 */ /* 0x000fe40001000000 */
[----:B------:R-:W-:Y:S02]  /*0e90*/  FSETP.NEU.AND P2, PT, R31, RZ, PT ;  /* 0x000000ff1f00720b */ /* 0x000fe40003f4d000 */
[----:B------:R-:W-:-:S04]  /*0ea0*/  FSEL R9, R18, R9, !P5 ;  /* 0x0000000912097208 */ /* 0x000fc80006800000 */
[----:B------:R-:W-:-:S04]  /*0eb0*/  FSEL R9, R18, R9, !P2 ;  /* 0x0000000912097208 */ /* 0x000fc80005000000 */
[----:B------:R-:W-:Y:S01]  /*0ec0*/  FSEL R10, R8, R9, P1 ;  /* 0x00000009080a7208 */ /* 0x000fe20000800000 */
[----:B---3--:R-:W-:-:S03]  /*0ed0*/  FMUL R9, R21, UR6 ;  /* 0x0000000615097c20 */ /* 0x008fc60008400000 */
[----:B------:R-:W1:Y:S02]  /*0ee0*/  F2F.F64.F32 R22, R10 ;  /* 0x0000000a00167310 */ /* 0x000e640000201800 */
[----:B-1----:R-:W-:-:S10]  /*0ef0*/  DADD R22, -R22, 1 ;  /* 0x3ff0000016167429 */ /* 0x002fd40000000100 */
[----:B------:R-:W-:Y:S02]  /*0f00*/  FSEL R27, R23, RZ, !P3 ;  /* 0x000000ff171b7208 */ /* 0x000fe40005800000 */
[----:B------:R-:W-:Y:S02]  /*0f10*/  FSEL R26, R22, RZ, !P3 ;  /* 0x000000ff161a7208 */ /* 0x000fe40005800000 */
[----:B------:R-:W1:Y:S01]  /*0f20*/  MUFU.RCP64H R23, R27 ;  /* 0x0000001b00177308 */ /* 0x000e620000001800 */
[----:B------:R-:W-:-:S06]  /*0f30*/  MOV R22, 0x1 ;  /* 0x0000000100167802 */ /* 0x000fcc0000000f00 */
[----:B-1----:R-:W-:-:S08]  /*0f40*/  DFMA R24, -R26, R22, 1 ;  /* 0x3ff000001a18742b */ /* 0x002fd00000000116 */
[----:B------:R-:W-:-:S08]  /*0f50*/  DFMA R24, R24, R24, R24 ;  /* 0x000000181818722b */ /* 0x000fd00000000018 */
[----:B------:R-:W-:Y:S01]  /*0f60*/  DFMA R22, R22, R24, R22 ;  /* 0x000000181616722b */ /* 0x000fe20000000016 */
[----:B----4-:R-:W-:-:S07]  /*0f70*/  FMUL R2, R2, R31 ;  /* 0x0000001f02027220 */ /* 0x010fce0000400000 */
[----:B------:R-:W-:Y:S01]  /*0f80*/  DFMA R30, -R26, R22, 1 ;  /* 0x3ff000001a1e742b */ /* 0x000fe20000000116 */
[----:B------:R-:W-:Y:S02]  /*0f90*/  FFMA R9, R21, R9, R2 ;  /* 0x0000000915097223 */ /* 0x000fe40000000002 */
[----:B------:R-:W-:Y:S05]  /*0fa0*/  F2F.F32.F64 R21, R6 ;  /* 0x0000000600157310 */ /* 0x000fea0000301000 */
[----:B------:R-:W-:Y:S01]  /*0fb0*/  DFMA R22, R22, R30, R22 ;  /* 0x0000001e1616722b */ /* 0x000fe20000000016 */
[----:B------:R1:W-:Y:S02]  /*0fc0*/  STG.E desc[UR4][R28.64], R9 ;  /* 0x000000091c007986 */ /* 0x0003e4000c101904 */
[----:B------:R-:W2:Y:S05]  /*0fd0*/  F2F.F64.F32 R24, R9 ;  /* 0x0000000900187310 */ /* 0x000eaa0000201800 */
[----:B--2---:R-:W-:Y:S01]  /*0fe0*/  DMUL R30, R24, R22 ;  /* 0x00000016181e7228 */ /* 0x004fe20000000000 */
[----:B------:R-:W-:-:S07]  /*0ff0*/  FSETP.GEU.AND P3, PT, |R25|, 6.5827683646048100446e-37, PT ;  /* 0x036000001900780b */ /* 0x000fce0003f6e200 */
[----:B------:R-:W-:-:S08]  /*1000*/  DFMA R32, -R26, R30, R24 ;  /* 0x0000001e1a20722b */ /* 0x000fd00000000118 */
[----:B------:R-:W-:-:S10]  /*1010*/  DFMA R22, R22, R32, R30 ;  /* 0x000000201616722b */ /* 0x000fd4000000001e */
        /* <DEDUP_REMOVED lines=8> */
.L_x_5:
[----:B------:R-:W-:Y:S05]  /*10a0*/  BSYNC.RECONVERGENT B1 ;  /* 0x0000000000017941 */ /* 0x000fea0003800200 */
.L_x_4:
[----:B------:R-:W1:Y:S01]  /*10b0*/  F2F.F32.F64 R7, R22 ;  /* 0x0000001600077310 */ /* 0x000e620000301000 */
[----:B------:R-:W-:Y:S01]  /*10c0*/  BSSY.RECONVERGENT B1, `(.L_x_6) ;  /* 0x000000d000017945 */ /* 0x000fe20003800200 */
[----:B-1----:R-:W-:-:S06]  /*10d0*/  IADD3 R2, PT, PT, R7, -0xd000000, RZ ;  /* 0xf300000007027810 */ /* 0x002fcc0007ffe0ff */
[----:B------:R1:W2:Y:S01]  /*10e0*/  MUFU.RSQ R6, R7 ;  /* 0x0000000700067308 */ /* 0x0002a20000001400 */
[----:B------:R-:W-:-:S13]  /*10f0*/  ISETP.GT.U32.AND P2, PT, R2, 0x727fffff, PT ;  /* 0x727fffff0200780c */ /* 0x000fda0003f44070 */
[----:B-1----:R-:W-:Y:S05]  /*1100*/  @!P2 BRA `(.L_x_7) ;  /* 0x000000000010a947 */ /* 0x002fea0003800000 */
[----:B------:R-:W-:Y:S01]  /*1110*/  IMAD.MOV.U32 R2, RZ, RZ, R7 ;  /* 0x000000ffff027224 */ /* 0x000fe200078e0007 */
[----:B------:R-:W-:-:S07]  /*1120*/  MOV R25, 0x1140 ;  /* 0x0000114000197802 */ /* 0x000fce0000000f00 */
[----:B0-2---:R-:W-:Y:S05]  /*1130*/  CALL.REL.NOINC `($__internal_1_$__cuda_sm20_sqrt_rn_f32_slowpath) ;  /* 0x0000001400e07944 */ /* 0x005fea0003c00000 */
[----:B------:R-:W-:Y:S05]  /*1140*/  BRA `(.L_x_8) ;  /* 0x0000000000107947 */ /* 0x000fea0003800000 */
.L_x_7:
[----:B--2---:R-:W-:Y:S01]  /*1150*/  FMUL.FTZ R2, R7, R6 ;  /* 0x0000000607027220 */ /* 0x004fe20000410000 */
[----:B------:R-:W-:-:S03]  /*1160*/  FMUL.FTZ R6, R6, 0.5 ;  /* 0x3f00000006067820 */ /* 0x000fc60000410000 */
[----:B------:R-:W-:-:S04]  /*1170*/  FFMA R7, -R2, R2, R7 ;  /* 0x0000000202077223 */ /* 0x000fc80000000107 */
[----:B------:R-:W-:-:S07]  /*1180*/  FFMA R2, R7, R6, R2 ;  /* 0x0000000607027223 */ /* 0x000fce0000000002 */
.L_x_8:
[----:B------:R-:W-:Y:S05]  /*1190*/  BSYNC.RECONVERGENT B1 ;  /* 0x0000000000017941 */ /* 0x000fea0003800200 */
.L_x_6:
[----:B------:R-:W1:Y:S01]  /*11a0*/  LDCU UR6, c[0x0][0x3c4] ;  /* 0x00007880ff0677ac */ /* 0x000e620008000800 */
[----:B------:R-:W-:Y:S01]  /*11b0*/  BSSY.RECONVERGENT B1, `(.L_x_9) ;  /* 0x000000f000017945 */ /* 0x000fe20003800200 */
[----:B-1----:R-:W-:Y:S01]  /*11c0*/  FADD R9, R2, UR6 ;  /* 0x0000000602097e21 */ /* 0x002fe20008000000 */
[----:B------:R-:W1:Y:S03]  /*11d0*/  LDCU UR6, c[0x0][0x3b0] ;  /* 0x00007600ff0677ac */ /* 0x000e660008000800 */
[----:B------:R-:W2:Y:S01]  /*11e0*/  MUFU.RCP R2, R9 ;  /* 0x0000000900027308 */ /* 0x000ea20000001000 */
[----:B-1----:R-:W-:Y:S02]  /*11f0*/  IMAD.U32 R10, RZ, RZ, UR6 ;  /* 0x00000006ff0a7e24 */ /* 0x002fe4000f8e00ff */
[----:B--2---:R-:W-:-:S05]  /*1200*/  FFMA R7, -R9, R2, 1 ;  /* 0x3f80000009077423 */ /* 0x004fca0000000102 */
[----:B------:R-:W1:Y:S01]  /*1210*/  FCHK P2, R10, R9 ;  /* 0x000000090a007302 */ /* 0x000e620000040000 */
[----:B------:R-:W-:-:S04]  /*1220*/  FFMA R2, R2, R7, R2 ;  /* 0x0000000702027223 */ /* 0x000fc80000000002 */
[----:B------:R-:W-:-:S04]  /*1230*/  FFMA R7, R2, UR6, RZ ;  /* 0x0000000602077c23 */ /* 0x000fc800080000ff */
[----:B------:R-:W-:-:S04]  /*1240*/  FFMA R6, -R9, R7, UR6 ;  /* 0x0000000609067e23 */ /* 0x000fc80008000107 */
[----:B------:R-:W-:Y:S01]  /*1250*/  FFMA R2, R2, R6, R7 ;  /* 0x0000000602027223 */ /* 0x000fe20000000007 */
[----:B-1----:R-:W-:Y:S06]  /*1260*/  @!P2 BRA `(.L_x_10) ;  /* 0x00000000000ca947 */ /* 0x002fec0003800000 */
[----:B------:R-:W-:Y:S01]  /*1270*/  IMAD.MOV.U32 R7, RZ, RZ, R9 ;  /* 0x000000ffff077224 */ /* 0x000fe200078e0009 */
[----:B------:R-:W-:-:S07]  /*1280*/  MOV R6, 0x12a0 ;  /* 0x000012a000067802 */ /* 0x000fce0000000f00 */
[----:B0-----:R-:W-:Y:S05]  /*1290*/  CALL.REL.NOINC `($__internal_2_$__cuda_sm3x_div_rn_noftz_f32_slowpath) ;  /* 0x0000001400e47944 */ /* 0x001fea0003c00000 */
.L_x_10:
[----:B------:R-:W-:Y:S05]  /*12a0*/  BSYNC.RECONVERGENT B1 ;  /* 0x0000000000017941 */ /* 0x000fea0003800200 */
.L_x_9:
[----:B------:R-:W1:Y:S02]  /*12b0*/  LDC.64 R6, c[0x0][0x3a0] ;  /* 0x0000e800ff067b82 */ /* 0x000e640000000a00 */
[----:B-1----:R-:W-:-:S05]  /*12c0*/  IMAD.WIDE R6, R3, 0x4, R6 ;  /* 0x0000000403067825 */ /* 0x002fca00078e0206 */
[----:B------:R-:W2:Y:S01]  /*12d0*/  LDG.E R10, desc[UR4][R6.64] ;  /* 0x00000004060a7981 */ /* 0x000ea2000c1e1900 */
[----:B------:R-:W-:Y:S01]  /*12e0*/  IADD3 R5, PT, PT, R5, 0x1, RZ ;  /* 0x0000000105057810 */ /* 0x000fe20007ffe0ff */
[----:B------:R-:W-:Y:S02]  /*12f0*/  IMAD.MOV.U32 R3, RZ, RZ, R13 ;  /* 0x000000ffff037224 */ /* 0x000fe400078e000d */
[----:B--2---:R-:W-:-:S05]  /*1300*/  FFMA R21, R21, -R2, R10 ;  /* 0x8000000215157223 */ /* 0x004fca000000000a */
[----:B------:R1:W-:Y:S02]  /*1310*/  STG.E desc[UR4][R6.64], R21 ;  /* 0x0000001506007986 */ /* 0x0003e4000c101904 */
.L_x_1:
[----:B------:R-:W-:Y:S05]  /*1320*/  BSYNC.RECONVERGENT B0 ;  /* 0x0000000000007941 */ /* 0x000fea0003800200 */
.L_x_0:
[----:B------:R-:W-:-:S13]  /*1330*/  ISETP.NE.AND P2, PT, R12, R11, PT ;  /* 0x0000000b0c00720c */ /* 0x000fda0003f45270 */
[----:B------:R-:W-:Y:S05]  /*1340*/  @!P2 EXIT ;  /* 0x000000000000a94d */ /* 0x000fea0003800000 */
[----:B-1----:R-:W1:Y:S01]  /*1350*/  LDC R21, c[0x0][0x3c8] ;  /* 0x0000f200ff157b82 */ /* 0x002e620000000800 */
[----:B------:R-:W2:Y:S01]  /*1360*/  LDCU UR8, c[0x0][0x3bc] ;  /* 0x00007780ff0877ac */ /* 0x000ea20008000800 */
[----:B------:R-:W3:Y:S06]  /*1370*/  LDCU UR6, c[0x0][0x3b4] ;  /* 0x00007680ff0677ac */ /* 0x000eec0008000800 */
[----:B------:R-:W4:Y:S01]  /*1380*/  LDC R13, c[0x0][0x3b4] ;  /* 0x0000ed00ff0d7b82 */ /* 0x000f220000000800 */
[----:B------:R-:W0:Y:S01]  /*1390*/  LDCU UR7, c[0x0][0x3b8] ;  /* 0x00007700ff0777ac */ /* 0x000e220008000800 */
[----:B------:R-:W0:Y:S06]  /*13a0*/  LDCU UR9, c[0x0][0x3c0] ;  /* 0x00007800ff0977ac */ /* 0x000e2c0008000800 */
[----:B------:R-:W5:Y:S01]  /*13b0*/  LDC R12, c[0x0][0x3bc] ;  /* 0x0000ef00ff0c7b82 */ /* 0x000f620000000800 */
[----:B------:R-:W0:Y:S01]  /*13c0*/  LDCU UR10, c[0x0][0x3c4] ;  /* 0x00007880ff0a77ac */ /* 0x000e220008000800 */
[----:B------:R-:W0:Y:S01]  /*13d0*/  LDCU UR11, c[0x0][0x3b0] ;  /* 0x00007600ff0b77ac */ /* 0x000e220008000800 */
[----:B-1----:R-:W-:-:S02]  /*13e0*/  FSETP.NEU.AND P3, PT, |R21|, +INF , PT ;  /* 0x7f8000001500780b */ /* 0x002fc40003f6d200 */
[C---:B----4-:R-:W-:Y:S02]  /*13f0*/  FSETP.NEU.AND P2, PT, |R13|.reuse, +INF , PT ;  /* 0x7f8000000d00780b */ /* 0x050fe40003f4d200 */
[C---:B------:R-:W-:Y:S02]  /*1400*/  FSETP.EQ.AND P6, PT, R13.reuse, -1, !P3 ;  /* 0xbf8000000d00780b */ /* 0x040fe40005fc2000 */
[C---:B------:R-:W-:Y:S02]  /*1410*/  FSETP.EQ.OR P2, PT, R13.reuse, RZ, !P2 ;  /* 0x000000ff0d00720b */ /* 0x040fe40005742400 */
[----:B------:R-:W-:Y:S02]  /*1420*/  FSEL R7, R14, 1, !P6 ;  /* 0x3f8000000e077808 */ /* 0x000fe40007000000 */
[----:B------:R-:W-:Y:S02]  /*1430*/  FSETP.GEU.AND P4, PT, R13, RZ, PT ;  /* 0x000000ff0d00720b */ /* 0x000fe40003f8e000 */
[----:B------:R-:W-:-:S02]  /*1440*/  FSEL R2, R16, R7, P2 ;  /* 0x0000000710027208 */ /* 0x000fc40001000000 */
[-C--:B------:R-:W-:Y:S02]  /*1450*/  FSEL R7, R14, R19.reuse, P4 ;  /* 0x000000130e077208 */ /* 0x080fe40002000000 */
[----:B-----5:R-:W-:Y:S02]  /*1460*/  FSETP.GEU.AND P5, PT, R12, RZ, PT ;  /* 0x000000ff0c00720b */ /* 0x020fe40003fae000 */
[----:B------:R-:W-:Y:S02]  /*1470*/  FSEL R19, R2, R19, P4 ;  /* 0x0000001302137208 */ /* 0x000fe40002000000 */
[----:B------:R-:W-:Y:S02]  /*1480*/  FSEL R7, R7, 1, !P6 ;  /* 0x3f80000007077808 */ /* 0x000fe40007000000 */
[C---:B------:R-:W-:Y:S02]  /*1490*/  FSETP.NEU.AND P4, PT, |R12|.reuse, +INF , PT ;  /* 0x7f8000000c00780b */ /* 0x040fe40003f8d200 */
[----:B------:R-:W-:-:S02]  /*14a0*/  FSETP.EQ.AND P3, PT, R12, -1, !P3 ;  /* 0xbf8000000c00780b */ /* 0x000fc40005f62000 */
[----:B------:R-:W-:Y:S02]  /*14b0*/  FSEL R6, R15, R20, P5 ;  /* 0x000000140f067208 */ /* 0x000fe40002800000 */
[----:B------:R-:W-:Y:S02]  /*14c0*/  FSEL R16, R16, R7, P2 ;  /* 0x0000000710107208 */ /* 0x000fe40001000000 */
[----:B------:R-:W-:Y:S02]  /*14d0*/  FSETP.EQ.OR P4, PT, R12, RZ, !P4 ;  /* 0x000000ff0c00720b */ /* 0x000fe40006782400 */
[----:B------:R-:W-:Y:S02]  /*14e0*/  FSEL R7, R6, 1, !P3 ;  /* 0x3f80000006077808 */ /* 0x000fe40005800000 */
[----:B------:R-:W-:Y:S02]  /*14f0*/  FSEL R6, R17, R16, P0 ;  /* 0x0000001011067208 */ /* 0x000fe40000000000 */
[----:B------:R-:W-:-:S02]  /*1500*/  FSEL R9, R18, R7, P4 ;  /* 0x0000000712097208 */ /* 0x000fc40002000000 */
[----:B------:R-:W-:Y:S02]  /*1510*/  @!P2 FSEL R2, R2, R19, P6 ;  /* 0x000000130202a208 */ /* 0x000fe40003000000 */
[----:B------:R-:W-:Y:S01]  /*1520*/  FSEL R9, R8, R9, P1 ;  /* 0x0000000908097208 */ /* 0x000fe20000800000 */
[----:B------:R-:W1:Y:S01]  /*1530*/  F2F.F64.F32 R6, R6 ;  /* 0x0000000600067310 */ /* 0x000e620000201800 */
[----:B------:R-:W-:Y:S02]  /*1540*/  FSEL R22, R17, R2, P0 ;  /* 0x0000000211167208 */ /* 0x000fe40000000000 */
[----:B------:R-:W-:Y:S02]  /*1550*/  FSEL R15, R15, 1, !P3 ;  /* 0x3f8000000f0f7808 */ /* 0x000fe40005800000 */
[----:B------:R-:W-:Y:S02]  /*1560*/  FSETP.NEU.AND P2, PT, R21, RZ, PT ;  /* 0x000000ff1500720b */ /* 0x000fe40003f4d000 */
[----:B------:R-:W-:Y:S01]  /*1570*/  FSEL R15, R18, R15, P4 ;  /* 0x0000000f120f7208 */ /* 0x000fe20002000000 */
[----:B------:R-:W4:Y:S01]  /*1580*/  F2F.F64.F32 R10, R9 ;  /* 0x00000009000a7310 */ /* 0x000f220000201800 */
[----:B------:R-:W-:-:S02]  /*1590*/  FSETP.EQ.OR P0, PT, R13, 1, !P2 ;  /* 0x3f8000000d00780b */ /* 0x000fc40005702400 */
[C---:B------:R-:W-:Y:S02]  /*15a0*/  FSEL R20, R15.reuse, R20, P5 ;  /* 0x000000140f147208 */ /* 0x040fe40002800000 */
[----:B------:R-:W-:Y:S01]  /*15b0*/  FSETP.EQ.OR P2, PT, R12, 1, !P2 ;  /* 0x3f8000000c00780b */ /* 0x000fe20005742400 */
[----:B-1----:R-:W-:Y:S02]  /*15c0*/  DADD R6, -R6, 1 ;  /* 0x3ff0000006067429 */ /* 0x002fe40000000100 */
[----:B------:R-:W1:Y:S01]  /*15d0*/  F2F.F64.F32 R22, R22 ;  /* 0x0000001600167310 */ /* 0x000e620000201800 */
[----:B------:R-:W-:-:S04]  /*15e0*/  @!P4 FSEL R15, R15, R20, P3 ;  /* 0x000000140f0fc208 */ /* 0x000fc80001800000 */
[----:B------:R-:W-:Y:S01]  /*15f0*/  FSEL R8, R8, R15, P1 ;  /* 0x0000000f08087208 */ /* 0x000fe20000800000 */
[----:B----4-:R-:W-:Y:S02]  /*1600*/  DADD R10, -R10, 1 ;  /* 0x3ff000000a0a7429 */ /* 0x010fe40000000100 */
[----:B------:R-:W-:Y:S02]  /*1610*/  FSEL R20, R6, RZ, !P0 ;  /* 0x000000ff06147208 */ /* 0x000fe40004000000 */
[----:B------:R-:W-:-:S06]  /*1620*/  FSEL R21, R7, RZ, !P0 ;  /* 0x000000ff07157208 */ /* 0x000fcc0004000000 */
[----:B------:R-:W-:Y:S02]  /*1630*/  FSEL R18, R10, RZ, !P2 ;  /* 0x000000ff0a127208 */ /* 0x000fe40005000000 */
[----:B0123--:R-:W-:-:S07]  /*1640*/  FSEL R19, R11, RZ, !P2 ;  /* 0x000000ff0b137208 */ /* 0x00ffce0005000000 */
.L_x_29:
[----:B0-----:R-:W0:Y:S08]  /*1650*/  LDC.64 R16, c[0x0][0x3d0] ;  /* 0x0000f400ff107b82 */ /* 0x001e300000000a00 */
[----:B------:R-:W1:Y:S01]  /*1660*/  LDC.64 R36, c[0x0][0x3a8] ;  /* 0x0000ea00ff247b82 */ /* 0x000e620000000a00 */
[----:B------:R-:W-:-:S07]  /*1670*/  DADD R6, -R22, 1 ;  /* 0x3ff0000016067429 */ /* 0x000fce0000000100 */
[----:B------:R-:W2:Y:S01]  /*1680*/  LDC.64 R28, c[0x0][0x3a0] ;  /* 0x0000e800ff1c7b82 */ /* 0x000ea20000000a00 */
[----:B0-----:R-:W-:-:S07]  /*1690*/  IMAD.WIDE R16, R3, 0x4, R16 ;  /* 0x0000000403107825 */ /* 0x001fce00078e0210 */
[----:B------:R-:W0:Y:S01]  /*16a0*/  LDC.64 R30, c[0x0][0x3d8] ;  /* 0x0000f600ff1e7b82 */ /* 0x000e220000000a00 */
[----:B------:R-:W3:Y:S01]  /*16b0*/  LDG.E R2, desc[UR4][R16.64] ;  /* 0x0000000410027981 */ /* 0x000ee2000c1e1900 */
[----:B-1----:R-:W-:-:S05]  /*16c0*/  IMAD.WIDE R36, R5, 0x4, R36 ;  /* 0x0000000405247825 */ /* 0x002fca00078e0224 */
[----:B------:R-:W4:Y:S01]  /*16d0*/  LDG.E R11, desc[UR4][R36.64] ;  /* 0x00000004240b7981 */ /* 0x000f22000c1e1900 */
[----:B------:R-:W-:-:S04]  /*16e0*/  FSEL R27, R7, RZ, !P0 ;  /* 0x000000ff071b7208 */ /* 0x000fc80004000000 */
[----:B------:R-:W1:Y:S01]  /*16f0*/  MUFU.RCP64H R7, R27 ;  /* 0x0000001b00077308 */ /* 0x000e620000001800 */
[----:B------:R-:W-:Y:S01]  /*1700*/  FSEL R26, R6, RZ, !P0 ;  /* 0x000000ff061a7208 */ /* 0x000fe20004000000 */
[----:B------:R-:W-:-:S06]  /*1710*/  IMAD.MOV.U32 R6, RZ, RZ, 0x1 ;  /* 0x00000001ff067424 */ /* 0x000fcc00078e00ff */
[----:B-1----:R-:W-:-:S08]  /*1720*/  DFMA R12, -R26, R6, 1 ;  /* 0x3ff000001a0c742b */ /* 0x002fd00000000106 */
[----:B------:R-:W-:-:S08]  /*1730*/  DFMA R12, R12, R12, R12 ;  /* 0x0000000c0c0c722b */ /* 0x000fd0000000000c */
[----:B------:R-:W-:-:S08]  /*1740*/  DFMA R12, R6, R12, R6 ;  /* 0x0000000c060c722b */ /* 0x000fd00000000006 */
[----:B------:R-:W-:-:S08]  /*1750*/  DFMA R6, -R26, R12, 1 ;  /* 0x3ff000001a06742b */ /* 0x000fd0000000010c */
[----:B------:R-:W-:Y:S01]  /*1760*/  DFMA R6, R12, R6, R12 ;  /* 0x000000060c06722b */ /* 0x000fe2000000000c */
[----:B------:R-:W-:Y:S01]  /*1770*/  BSSY.RECONVERGENT B0, `(.L_x_11) ;  /* 0x0000013000007945 */ /* 0x000fe20003800200 */
[----:B---3--:R-:W-:-:S04]  /*1780*/  FMUL R2, R2, UR6 ;  /* 0x0000000602027c20 */ /* 0x008fc80008400000 */
[----:B----4-:R-:W-:-:S04]  /*1790*/  FFMA R9, R11, UR7, R2 ;  /* 0x000000070b097c23 */ /* 0x010fc80008000002 */
[----:B------:R-:W1:Y:S02]  /*17a0*/  F2F.F64.F32 R24, R9 ;  /* 0x0000000900187310 */ /* 0x000e640000201800 */
[----:B-1----:R-:W-:-:S08]  /*17b0*/  DMUL R12, R24, R6 ;  /* 0x00000006180c7228 */ /* 0x002fd00000000000 */
[----:B------:R-:W-:-:S08]  /*17c0*/  DFMA R14, -R26, R12, R24 ;  /* 0x0000000c1a0e722b */ /* 0x000fd00000000118 */
[----:B------:R-:W-:Y:S01]  /*17d0*/  DFMA R6, R6, R14, R12 ;  /* 0x0000000e0606722b */ /* 0x000fe2000000000c */
[----:B------:R1:W-:Y:S01]  /*17e0*/  STG.E desc[UR4][R16.64], R9 ;  /* 0x0000000910007986 */ /* 0x0003e2000c101904 */
[----:B------:R-:W-:-:S08]  /*17f0*/  FSETP.GEU.AND P3, PT, |R25|, 6.5827683646048100446e-37, PT ;  /* 0x036000001900780b */ /* 0x000fd00003f6e200 */
[----:B------:R-:W-:-:S05]  /*1800*/  FFMA R2, RZ, R27, R7 ;  /* 0x0000001bff027223 */ /* 0x000fca0000000007 */
[----:B------:R-:W-:Y:S01]  /*1810*/  FSETP.GT.AND P1, PT, |R2|, 1.469367938527859385e-39, PT ;  /* 0x001000000200780b */ /* 0x000fe20003f24200 */
[----:B--2---:R-:W-:-:S04]  /*1820*/  IMAD.WIDE R14, R3, 0x4, R28 ;  /* 0x00000004030e7825 */ /* 0x004fc800078e021c */
[----:B0-----:R-:W-:-:S08]  /*1830*/  IMAD.WIDE R12, R3, 0x4, R30 ;  /* 0x00000004030c7825 */ /* 0x001fd000078e021e */
[----:B-1----:R-:W-:Y:S05]  /*1840*/  @P1 BRA P3, `(.L_x_12) ;  /* 0x0000000000141947 */ /* 0x002fea0001800000 */
[----:B------:R-:W-:Y:S01]  /*1850*/  IMAD.MOV.U32 R28, RZ, RZ, R26 ;  /* 0x000000ffff1c7224 */ /* 0x000fe200078e001a */
[----:B------:R-:W-:-:S07]  /*1860*/  MOV R2, 0x1880 ;  /* 0x0000188000027802 */ /* 0x000fce0000000f00 */
[----:B------:R-:W-:Y:S05]  /*1870*/  CALL.REL.NOINC `($__internal_0_$__cuda_sm20_div_rn_f64_full) ;  /* 0x00000008009c7944 */ /* 0x000fea0003c00000 */
[----:B------:R-:W-:Y:S01]  /*1880*/  MOV R6, R24 ;  /* 0x0000001800067202 */ /* 0x000fe20000000f00 */
[----:B------:R-:W-:-:S07]  /*1890*/  IMAD.MOV.U32 R7, RZ, RZ, R25 ;  /* 0x000000ffff077224 */ /* 0x000fce00078e0019 */
.L_x_12:
[----:B------:R-:W-:Y:S05]  /*18a0*/  BSYNC.RECONVERGENT B0 ;  /* 0x0000000000007941 */ /* 0x000fea0003800200 */
.L_x_11:
[----:B------:R-:W2:Y:S01]  /*18b0*/  LDG.E R2, desc[UR4][R12.64] ;  /* 0x000000040c027981 */ /* 0x000ea2000c1e1900 */
[----:B------:R-:W0:Y:S01]  /*18c0*/  F2F.F64.F32 R24, R8 ;  /* 0x0000000800187310 */ /* 0x000e220000201800 */
[----:B------:R-:W-:Y:S01]  /*18d0*/  FMUL R9, R11, UR9 ;  /* 0x000000090b097c20 */ /* 0x000fe20008400000 */
[----:B------:R-:W-:Y:S01]  /*18e0*/  BSSY.RECONVERGENT B0, `(.L_x_13) ;  /* 0x000001c000007945 */ /* 0x000fe20003800200 */
[----:B0-----:R-:W-:-:S10]  /*18f0*/  DADD R24, -R24, 1 ;  /* 0x3ff0000018187429 */ /* 0x001fd40000000100 */
[----:B------:R-:W-:Y:S02]  /*1900*/  FSEL R27, R25, RZ, !P2 ;  /* 0x000000ff191b7208 */ /* 0x000fe40005000000 */
[----:B------:R-:W-:Y:S01]  /*1910*/  FSEL R26, R24, RZ, !P2 ;  /* 0x000000ff181a7208 */ /* 0x000fe20005000000 */
[----:B------:R-:W-:Y:S01]  /*1920*/  IMAD.MOV.U32 R24, RZ, RZ, 0x1 ;  /* 0x00000001ff187424 */ /* 0x000fe200078e00ff */
[----:B------:R-:W0:Y:S05]  /*1930*/  MUFU.RCP64H R25, R27 ;  /* 0x0000001b00197308 */ /* 0x000e2a0000001800 */
[----:B0-----:R-:W-:-:S08]  /*1940*/  DFMA R28, -R26, R24, 1 ;  /* 0x3ff000001a1c742b */ /* 0x001fd00000000118 */
[----:B------:R-:W-:-:S08]  /*1950*/  DFMA R28, R28, R28, R28 ;  /* 0x0000001c1c1c722b */ /* 0x000fd0000000001c */
[----:B------:R-:W-:Y:S01]  /*1960*/  DFMA R24, R24, R28, R24 ;  /* 0x0000001c1818722b */ /* 0x000fe20000000018 */
[----:B--2---:R-:W-:-:S04]  /*1970*/  FMUL R2, R2, UR8 ;  /* 0x0000000802027c20 */ /* 0x004fc80008400000 */
[----:B------:R-:W-:-:S03]  /*1980*/  FFMA R9, R11, R9, R2 ;  /* 0x000000090b097223 */ /* 0x000fc60000000002 */
[----:B------:R-:W-:Y:S01]  /*1990*/  DFMA R10, -R26, R24, 1 ;  /* 0x3ff000001a0a742b */ /* 0x000fe20000000118 */
[----:B------:R-:W0:Y:S01]  /*19a0*/  F2F.F64.F32 R28, R9 ;  /* 0x00000009001c7310 */ /* 0x000e220000201800 */
[----:B------:R1:W-:Y:S06]  /*19b0*/  STG.E desc[UR4][R12.64], R9 ;  /* 0x000000090c007986 */ /* 0x0003ec000c101904 */
[----:B------:R-:W-:-:S08]  /*19c0*/  DFMA R10, R24, R10, R24 ;  /* 0x0000000a180a722b */ /* 0x000fd00000000018 */
[----:B0-----:R-:W-:Y:S01]  /*19d0*/  DMUL R24, R28, R10 ;  /* 0x0000000a1c187228 */ /* 0x001fe20000000000 */
[----:B------:R-:W-:-:S07]  /*19e0*/  FSETP.GEU.AND P3, PT, |R29|, 6.5827683646048100446e-37, PT ;  /* 0x036000001d00780b */ /* 0x000fce0003f6e200 */
[----:B------:R-:W-:-:S08]  /*19f0*/  DFMA R30, -R26, R24, R28 ;  /* 0x000000181a1e722b */ /* 0x000fd0000000011c */
[----:B------:R-:W-:Y:S01]  /*1a00*/  DFMA R24, R10, R30, R24 ;  /* 0x0000001e0a18722b */ /* 0x000fe20000000018 */
[----:B------:R1:W0:Y:S09]  /*1a10*/  F2F.F32.F64 R11, R6 ;  /* 0x00000006000b7310 */ /* 0x0002320000301000 */
[----:B------:R-:W-:-:S05]  /*1a20*/  FFMA R2, RZ, R27, R25 ;  /* 0x0000001bff027223 */ /* 0x000fca0000000019 */
[----:B------:R-:W-:-:S13]  /*1a30*/  FSETP.GT.AND P1, PT, |R2|, 1.469367938527859385e-39, PT ;  /* 0x001000000200780b */ /* 0x000fda0003f24200 */
[----:B01----:R-:W-:Y:S05]  /*1a40*/  @P1 BRA P3, `(.L_x_14) ;  /* 0x0000000000141947 */ /* 0x003fea0001800000 */
[----:B------:R-:W-:Y:S01]  /*1a50*/  IMAD.MOV.U32 R24, RZ, RZ, R28 ;  /* 0x000000ffff187224 */ /* 0x000fe200078e001c */
[----:B------:R-:W-:Y:S01]  /*1a60*/  MOV R25, R29 ;  /* 0x0000001d00197202 */ /* 0x000fe20000000f00 */
[----:B------:R-:W-:Y:S01]  /*1a70*/  IMAD.MOV.U32 R28, RZ, RZ, R26 ;  /* 0x000000ffff1c7224 */ /* 0x000fe200078e001a */
[----:B------:R-:W-:-:S07]  /*1a80*/  MOV R2, 0x1aa0 ;  /* 0x00001aa000027802 */ /* 0x000fce0000000f00 */
[----:B------:R-:W-:Y:S05]  /*1a90*/  CALL.REL.NOINC `($__internal_0_$__cuda_sm20_div_rn_f64_full) ;  /* 0x0000000800147944 */ /* 0x000fea0003c00000 */
.L_x_14:
[----:B------:R-:W-:Y:S05]  /*1aa0*/  BSYNC.RECONVERGENT B0 ;  /* 0x0000000000007941 */ /* 0x000fea0003800200 */
.L_x_13:
[----:B------:R-:W0:Y:S01]  /*1ab0*/  F2F.F32.F64 R7, R24 ;  /* 0x0000001800077310 */ /* 0x000e220000301000 */
[----:B------:R-:W-:Y:S01]  /*1ac0*/  BSSY.RECONVERGENT B0, `(.L_x_15) ;  /* 0x000000d000007945 */ /* 0x000fe20003800200 */
[----:B0-----:R-:W-:-:S06]  /*1ad0*/  VIADD R2, R7, 0xf3000000 ;  /* 0xf300000007027836 */ /* 0x001fcc0000000000 */
[----:B------:R0:W1:Y:S01]  /*1ae0*/  MUFU.RSQ R6, R7 ;  /* 0x0000000700067308 */ /* 0x0000620000001400 */
[----:B------:R-:W-:-:S13]  /*1af0*/  ISETP.GT.U32.AND P1, PT, R2, 0x727fffff, PT ;  /* 0x727fffff0200780c */ /* 0x000fda0003f24070 */
[----:B0-----:R-:W-:Y:S05]  /*1b00*/  @!P1 BRA `(.L_x_16) ;  /* 0x0000000000109947 */ /* 0x001fea0003800000 */
[----:B------:R-:W-:Y:S01]  /*1b10*/  IMAD.MOV.U32 R2, RZ, RZ, R7 ;  /* 0x000000ffff027224 */ /* 0x000fe200078e0007 */
[----:B------:R-:W-:-:S07]  /*1b20*/  MOV R25, 0x1b40 ;  /* 0x00001b4000197802 */ /* 0x000fce0000000f00 */
[----:B-1----:R-:W-:Y:S05]  /*1b30*/  CALL.REL.NOINC `($__internal_1_$__cuda_sm20_sqrt_rn_f32_slowpath) ;  /* 0x0000000c00607944 */ /* 0x002fea0003c00000 */
[----:B------:R-:W-:Y:S05]  /*1b40*/  BRA `(.L_x_17) ;  /* 0x0000000000107947 */ /* 0x000fea0003800000 */
.L_x_16:
[----:B-1----:R-:W-:Y:S01]  /*1b50*/  FMUL.FTZ R2, R7, R6 ;  /* 0x0000000607027220 */ /* 0x002fe20000410000 */
[----:B------:R-:W-:-:S03]  /*1b60*/  FMUL.FTZ R6, R6, 0.5 ;  /* 0x3f00000006067820 */ /* 0x000fc60000410000 */
[----:B------:R-:W-:-:S04]  /*1b70*/  FFMA R7, -R2, R2, R7 ;  /* 0x0000000202077223 */ /* 0x000fc80000000107 */
[----:B------:R-:W-:-:S07]  /*1b80*/  FFMA R2, R7, R6, R2 ;  /* 0x0000000607027223 */ /* 0x000fce0000000002 */
.L_x_17:
[----:B------:R-:W-:Y:S05]  /*1b90*/  BSYNC.RECONVERGENT B0 ;  /* 0x0000000000007941 */ /* 0x000fea0003800200 */
.L_x_15:
[----:B------:R-:W-:Y:S01]  /*1ba0*/  FADD R9, R2, UR10 ;  /* 0x0000000a02097e21 */ /* 0x000fe20008000000 */
[----:B------:R-:W-:Y:S01]  /*1bb0*/  MOV R10, UR11 ;  /* 0x0000000b000a7c02 */ /* 0x000fe20008000f00 */
[----:B------:R-:W-:Y:S02]  /*1bc0*/  BSSY.RECONVERGENT B0, `(.L_x_18) ;  /* 0x000000c000007945 */ /* 0x000fe40003800200 */
[----:B------:R-:W0:Y:S08]  /*1bd0*/  MUFU.RCP R2, R9 ;  /* 0x0000000900027308 */ /* 0x000e300000001000 */
[----:B------:R-:W1:Y:S01]  /*1be0*/  FCHK P1, R10, R9 ;  /* 0x000000090a007302 */ /* 0x000e620000020000 */
[----:B0-----:R-:W-:-:S04]  /*1bf0*/  FFMA R7, -R9, R2, 1 ;  /* 0x3f80000009077423 */ /* 0x001fc80000000102 */
[----:B------:R-:W-:-:S04]  /*1c00*/  FFMA R2, R2, R7, R2 ;  /* 0x0000000702027223 */ /* 0x000fc80000000002 */
[----:B------:R-:W-:-:S04]  /*1c10*/  FFMA R7, R2, UR11, RZ ;  /* 0x0000000b02077c23 */ /* 0x000fc800080000ff */
[----:B------:R-:W-:-:S04]  /*1c20*/  FFMA R6, -R9, R7, UR11 ;  /* 0x0000000b09067e23 */ /* 0x000fc80008000107 */
[----:B------:R-:W-:Y:S01]  /*1c30*/  FFMA R2, R2, R6, R7 ;  /* 0x0000000602027223 */ /* 0x000fe20000000007 */
[----:B-1----:R-:W-:Y:S06]  /*1c40*/  @!P1 BRA `(.L_x_19) ;  /* 0x00000000000c9947 */ /* 0x002fec0003800000 */
[----:B------:R-:W-:Y:S01]  /*1c50*/  IMAD.MOV.U32 R7, RZ, RZ, R9 ;  /* 0x000000ffff077224 */ /* 0x000fe200078e0009 */
[----:B------:R-:W-:-:S07]  /*1c60*/  MOV R6, 0x1c80 ;  /* 0x00001c8000067802 */ /* 0x000fce0000000f00 */
[----:B------:R-:W-:Y:S05]  /*1c70*/  CALL.REL.NOINC `($__internal_2_$__cuda_sm3x_div_rn_noftz_f32_slowpath) ;  /* 0x0000000c006c7944 */ /* 0x000fea0003c00000 */
.L_x_19:
[----:B------:R-:W-:Y:S05]  /*1c80*/  BSYNC.RECONVERGENT B0 ;  /* 0x0000000000007941 */ /* 0x000fea0003800200 */
.L_x_18:
[----:B------:R-:W2:Y:S01]  /*1c90*/  LDG.E R6, desc[UR4][R14.64] ;  /* 0x000000040e067981 */ /* 0x000ea2000c1e1900 */
[----:B------:R-:W0:Y:S01]  /*1ca0*/  MUFU.RCP64H R7, R21 ;  /* 0x0000001500077308 */ /* 0x000e220000001800 */
[----:B--2---:R-:W-:-:S05]  /*1cb0*/  FFMA R9, R11, -R2, R6 ;  /* 0x800000020b097223 */ /* 0x004fca0000000006 */
[----:B------:R1:W-:Y:S04]  /*1cc0*/  STG.E desc[UR4][R14.64], R9 ;  /* 0x000000090e007986 */ /* 0x0003e8000c101904 */
[----:B------:R-:W2:Y:S04]  /*1cd0*/  LDG.E R2, desc[UR4][R16.64+0x4] ;  /* 0x0000040410027981 */ /* 0x000ea8000c1e1900 */
[----:B------:R-:W3:Y:S01]  /*1ce0*/  LDG.E R11, desc[UR4][R36.64+0x4] ;  /* 0x00000404240b7981 */ /* 0x000ee2000c1e1900 */
[----:B------:R-:W-:Y:S01]  /*1cf0*/  IMAD.MOV.U32 R6, RZ, RZ, 0x1 ;  /* 0x00000001ff067424 */ /* 0x000fe200078e00ff */
[----:B------:R-:W-:Y:S05]  /*1d00*/  BSSY.RECONVERGENT B0, `(.L_x_20) ;  /* 0x0000019000007945 */ /* 0x000fea0003800200 */
[----:B0-----:R-:W-:-:S08]  /*1d10*/  DFMA R24, -R20, R6, 1 ;  /* 0x3ff000001418742b */ /* 0x001fd00000000106 */
[----:B------:R-:W-:-:S08]  /*1d20*/  DFMA R24, R24, R24, R24 ;  /* 0x000000181818722b */ /* 0x000fd00000000018 */
[----:B------:R-:W-:-:S08]  /*1d30*/  DFMA R24, R6, R24, R6 ;  /* 0x000000180618722b */ /* 0x000fd00000000006 */
[----:B------:R-:W-:-:S08]  /*1d40*/  DFMA R6, -R20, R24, 1 ;  /* 0x3ff000001406742b */ /* 0x000fd00000000118 */
[----:B------:R-:W-:Y:S01]  /*1d50*/  DFMA R6, R24, R6, R24 ;  /* 0x000000061806722b */ /* 0x000fe20000000018 */
[----:B--2---:R-:W-:-:S04]  /*1d60*/  FMUL R2, R2, UR6 ;  /* 0x0000000602027c20 */ /* 0x004fc80008400000 */
[----:B---3--:R-:W-:-:S04]  /*1d70*/  FFMA R31, R11, UR7, R2 ;  /* 0x000000070b1f7c23 */ /* 0x008fc80008000002 */
[----:B------:R-:W0:Y:S01]  /*1d80*/  F2F.F64.F32 R28, R31 ;  /* 0x0000001f001c7310 */ /* 0x000e220000201800 */
[----:B------:R1:W-:Y:S01]  /*1d90*/  STG.E desc[UR4][R16.64+0x4], R31 ;  /* 0x0000041f10007986 */ /* 0x0003e2000c101904 */
[----:B0-----:R-:W-:Y:S01]  /*1da0*/  DMUL R24, R28, R6 ;  /* 0x000000061c187228 */ /* 0x001fe20000000000 */
[----:B------:R-:W-:-:S07]  /*1db0*/  FSETP.GEU.AND P3, PT, |R29|, 6.5827683646048100446e-37, PT ;  /* 0x036000001d00780b */ /* 0x000fce0003f6e200 */
[----:B------:R-:W-:-:S08]  /*1dc0*/  DFMA R26, -R20, R24, R28 ;  /* 0x00000018141a722b */ /* 0x000fd0000000011c */
[----:B------:R-:W-:-:S10]  /*1dd0*/  DFMA R6, R6, R26, R24 ;  /* 0x0000001a0606722b */ /* 0x000fd40000000018 */
[----:B------:R-:W-:-:S05]  /*1de0*/  FFMA R2, RZ, R21, R7 ;  /* 0x00000015ff027223 */ /* 0x000fca0000000007 */
[----:B------:R-:W-:-:S13]  /*1df0*/  FSETP.GT.AND P1, PT, |R2|, 1.469367938527859385e-39, PT ;  /* 0x001000000200780b */ /* 0x000fda0003f24200 */
[----:B-1----:R-:W-:Y:S05]  /*1e00*/  @P1 BRA P3, `(.L_x_21) ;  /* 0x0000000000201947 */ /* 0x002fea0001800000 */
[----:B------:R-:W-:Y:S01]  /*1e10*/  IMAD.MOV.U32 R24, RZ, RZ, R28 ;  /* 0x000000ffff187224 */ /* 0x000fe200078e001c */
[----:B------:R-:W-:Y:S01]  /*1e20*/  MOV R25, R29 ;  /* 0x0000001d00197202 */ /* 0x000fe20000000f00 */
[----:B------:R-:W-:Y:S01]  /*1e30*/  IMAD.MOV.U32 R28, RZ, RZ, R20 ;  /* 0x000000ffff1c7224 */ /* 0x000fe200078e0014 */
[----:B------:R-:W-:Y:S01]  /*1e40*/  MOV R2, 0x1e70 ;  /* 0x00001e7000027802 */ /* 0x000fe20000000f00 */
[----:B------:R-:W-:-:S07]  /*1e50*/  IMAD.MOV.U32 R27, RZ, RZ, R21 ;  /* 0x000000ffff1b7224 */ /* 0x000fce00078e0015 */
[----:B------:R-:W-:Y:S05]  /*1e60*/  CALL.REL.NOINC `($__internal_0_$__cuda_sm20_div_rn_f64_full) ;  /* 0x0000000400207944 */ /* 0x000fea0003c00000 */
[----:B------:R-:W-:Y:S01]  /*1e70*/  IMAD.MOV.U32 R6, RZ, RZ, R24 ;  /* 0x000000ffff067224 */ /* 0x000fe200078e0018 */
[----:B------:R-:W-:-:S07]  /*1e80*/  MOV R7, R25 ;  /* 0x0000001900077202 */ /* 0x000fce0000000f00 */
.L_x_21:
[----:B------:R-:W-:Y:S05]  /*1e90*/  BSYNC.RECONVERGENT B0 ;  /* 0x0000000000007941 */ /* 0x000fea0003800200 */
.L_x_20:
[----:B------:R-:W2:Y:S01]  /*1ea0*/  LDG.E R2, desc[UR4][R12.64+0x4] ;  /* 0x000004040c027981 */ /* 0x000ea2000c1e1900 */
[----:B------:R-:W0:Y:S01]  /*1eb0*/  MUFU.RCP64H R17, R19 ;  /* 0x0000001300117308 */ /* 0x000e220000001800 */
[----:B------:R-:W-:Y:S02]  /*1ec0*/  IMAD.MOV.U32 R16, RZ, RZ, 0x1 ;  /* 0x00000001ff107424 */ /* 0x000fe400078e00ff */
[----:B------:R-:W-:Y:S01]  /*1ed0*/  FMUL R9, R11, UR9 ;  /* 0x000000090b097c20 */ /* 0x000fe20008400000 */
[----:B------:R-:W-:Y:S03]  /*1ee0*/  BSSY.RECONVERGENT B0, `(.L_x_22) ;  /* 0x000001a000007945 */ /* 0x000fe60003800200 */
        /* <DEDUP_REMOVED lines=20> */
[----:B------:R-:W-:Y:S01]  /*2030*/  MOV R2, 0x2060 ;  /* 0x0000206000027802 */ /* 0x000fe20000000f00 */
[----:B------:R-:W-:-:S07]  /*2040*/  IMAD.MOV.U32 R27, RZ, RZ, R19 ;  /* 0x000000ffff1b7224 */ /* 0x000fce00078e0013 */
[----:B------:R-:W-:Y:S05]  /*2050*/  CALL.REL.NOINC `($__internal_0_$__cuda_sm20_div_rn_f64_full) ;  /* 0x0000000000a47944 */ /* 0x000fea0003c00000 */
[----:B------:R-:W-:Y:S02]  /*2060*/  IMAD.MOV.U32 R16, RZ, RZ, R24 ;  /* 0x000000ffff107224 */ /* 0x000fe400078e0018 */
[----:B------:R-:W-:-:S07]  /*2070*/  IMAD.MOV.U32 R17, RZ, RZ, R25 ;  /* 0x000000ffff117224 */ /* 0x000fce00078e0019 */
.L_x_23:
[----:B------:R-:W-:Y:S05]  /*2080*/  BSYNC.RECONVERGENT B0 ;  /* 0x0000000000007941 */ /* 0x000fea0003800200 */
.L_x_22:
[----:B------:R-:W0:Y:S01]  /*2090*/  F2F.F32.F64 R7, R16 ;  /* 0x0000001000077310 */ /* 0x000e220000301000 */
[----:B------:R-:W-:Y:S01]  /*20a0*/  BSSY.RECONVERGENT B0, `(.L_x_24) ;  /* 0x000000d000007945 */ /* 0x000fe20003800200 */
[----:B0-----:R-:W-:-:S06]  /*20b0*/  IADD3 R2, PT, PT, R7, -0xd000000, RZ ;  /* 0xf300000007027810 */ /* 0x001fcc0007ffe0ff */
[----:B------:R0:W1:Y:S01]  /*20c0*/  MUFU.RSQ R6, R7 ;  /* 0x0000000700067308 */ /* 0x0000620000001400 */
[----:B------:R-:W-:-:S13]  /*20d0*/  ISETP.GT.U32.AND P1, PT, R2, 0x727fffff, PT ;  /* 0x727fffff0200780c */ /* 0x000fda0003f24070 */
[----:B0-----:R-:W-:Y:S05]  /*20e0*/  @!P1 BRA `(.L_x_25) ;  /* 0x0000000000109947 */ /* 0x001fea0003800000 */
[----:B------:R-:W-:Y:S01]  /*20f0*/  IMAD.MOV.U32 R2, RZ, RZ, R7 ;  /* 0x000000ffff027224 */ /* 0x000fe200078e0007 */
[----:B------:R-:W-:-:S07]  /*2100*/  MOV R25, 0x2120 ;  /* 0x0000212000197802 */ /* 0x000fce0000000f00 */
[----:B-1----:R-:W-:Y:S05]  /*2110*/  CALL.REL.NOINC `($__internal_1_$__cuda_sm20_sqrt_rn_f32_slowpath) ;  /* 0x0000000400e87944 */ /* 0x002fea0003c00000 */
[----:B------:R-:W-:Y:S05]  /*2120*/  BRA `(.L_x_26) ;  /* 0x0000000000107947 */ /* 0x000fea0003800000 */
.L_x_25:
[----:B-1----:R-:W-:Y:S01]  /*2130*/  FMUL.FTZ R2, R7, R6 ;  /* 0x0000000607027220 */ /* 0x002fe20000410000 */
[----:B------:R-:W-:-:S03]  /*2140*/  FMUL.FTZ R6, R6, 0.5 ;  /* 0x3f00000006067820 */ /* 0x000fc60000410000 */
[----:B------:R-:W-:-:S04]  /*2150*/  FFMA R7, -R2, R2, R7 ;  /* 0x0000000202077223 */ /* 0x000fc80000000107 */
[----:B------:R-:W-:-:S07]  /*2160*/  FFMA R2, R7, R6, R2 ;  /* 0x0000000607027223 */ /* 0x000fce0000000002 */
.L_x_26:
[----:B------:R-:W-:Y:S05]  /*2170*/  BSYNC.RECONVERGENT B0 ;  /* 0x0000000000007941 */ /* 0x000fea0003800200 */
.L_x_24:
[----:B------:R-:W-:Y:S01]  /*2180*/  FADD R9, R2, UR10 ;  /* 0x0000000a02097e21 */ /* 0x000fe20008000000 */
[----:B------:R-:W-:Y:S01]  /*2190*/  IMAD.U32 R10, RZ, RZ, UR11 ;  /* 0x0000000bff0a7e24 */ /* 0x000fe2000f8e00ff */
        /* <DEDUP_REMOVED lines=12> */
.L_x_28:
[----:B------:R-:W-:Y:S05]  /*2260*/  BSYNC.RECONVERGENT B0 ;  /* 0x0000000000007941 */ /* 0x000fea0003800200 */
.L_x_27:
[----:B------:R-:W2:Y:S01]  /*2270*/  LDG.E R6, desc[UR4][R14.64+0x4] ;  /* 0x000004040e067981 */ /* 0x000ea2000c1e1900 */
[----:B------:R-:W-:Y:S01]  /*2280*/  IADD3 R3, PT, PT, R3, 0x2, RZ ;  /* 0x0000000203037810 */ /* 0x000fe20007ffe0ff */
[----:B------:R-:W-:-:S03]  /*2290*/  VIADD R5, R5, 0x2 ;  /* 0x0000000205057836 */ /* 0x000fc60000000000 */
[----:B------:R-:W-:Y:S01]  /*22a0*/  ISETP.GE.AND P1, PT, R3, R4, PT ;  /* 0x000000040300720c */ /* 0x000fe20003f26270 */
[----:B--2---:R-:W-:-:S05]  /*22b0*/  FFMA R11, R11, -R2, R6 ;  /* 0x800000020b0b7223 */ /* 0x004fca0000000006 */
[----:B------:R0:W-:Y:S07]  /*22c0*/  STG.E desc[UR4][R14.64+0x4], R11 ;  /* 0x0000040b0e007986 */ /* 0x0001ee000c101904 */
[----:B------:R-:W-:Y:S05]  /*22d0*/  @!P1 BRA `(.L_x_29) ;  /* 0xfffffff000dc9947 */ /* 0x000fea000383ffff */
[----:B------:R-:W-:Y:S05]  /*22e0*/  EXIT ;  /* 0x000000000000794d */ /* 0x000fea0003800000 */
        .weak           $__internal_0_$__cuda_sm20_div_rn_f64_full
        .type           $__internal_0_$__cuda_sm20_div_rn_f64_full,@function
        .size           $__internal_0_$__cuda_sm20_div_rn_f64_full,($__internal_1_$__cuda_sm20_sqrt_rn_f32_slowpath - $__internal_0_$__cuda_sm20_div_rn_f64_full)
$__internal_0_$__cuda_sm20_div_rn_f64_full:
[C---:B------:R-:W-:Y:S01]  /*22f0*/  FSETP.GEU.AND P4, PT, |R25|.reuse, 1.469367938527859385e-39, PT ;  /* 0x001000001900780b */ /* 0x040fe20003f8e200 */
[----:B------:R-:W-:Y:S01]  /*2300*/  IMAD.MOV.U32 R26, RZ, RZ, R28 ;  /* 0x000000ffff1a7224 */ /* 0x000fe200078e001c */
[----:B------:R-:W-:Y:S01]  /*2310*/  LOP3.LUT R7, R25, 0x7ff00000, RZ, 0xc0, !PT ;  /* 0x7ff0000019077812 */ /* 0x000fe200078ec0ff */
[----:B------:R-:W-:Y:S01]  /*2320*/  IMAD.MOV.U32 R34, RZ, RZ, 0x1 ;  /* 0x00000001ff227424 */ /* 0x000fe200078e00ff */
[----:B------:R-:W-:Y:S01]  /*2330*/  MOV R6, 0x1ca00000 ;  /* 0x1ca0000000067802 */ /* 0x000fe20000000f00 */
[----:B------:R-:W-:Y:S01]  /*2340*/  IMAD.MOV.U32 R30, RZ, RZ, R24 ;  /* 0x000000ffff1e7224 */ /* 0x000fe200078e0018 */
[----:B------:R-:W-:Y:S01]  /*2350*/  LOP3.LUT R29, R27, 0x800fffff, RZ, 0xc0, !PT ;  /* 0x800fffff1b1d7812 */ /* 0x000fe200078ec0ff */
[----:B------:R-:W-:Y:S03]  /*2360*/  BSSY.RECONVERGENT B2, `(.L_x_30) ;  /* 0x0000050000027945 */ /* 0x000fe60003800200 */
[----:B------:R-:W-:-:S03]  /*2370*/  LOP3.LUT R29, R29, 0x3ff00000, RZ, 0xfc, !PT ;  /* 0x3ff000001d1d7812 */ /* 0x000fc600078efcff */
[----:B------:R-:W-:-:S04]  /*2380*/  @!P4 LOP3.LUT R10, R27, 0x7ff00000, RZ, 0xc0, !PT ;  /* 0x7ff000001b0ac812 */ /* 0x000fc800078ec0ff */
[----:B------:R-:W-:Y:S02]  /*2390*/  @!P4 ISETP.GE.U32.AND P5, PT, R7, R10, PT ;  /* 0x0000000a0700c20c */ /* 0x000fe40003fa6070 */
[----:B------:R-:W-:Y:S02]  /*23a0*/  LOP3.LUT R10, R27, 0x7ff00000, RZ, 0xc0, !PT ;  /* 0x7ff000001b0a7812 */ /* 0x000fe400078ec0ff */
[C---:B------:R-:W-:Y:S02]  /*23b0*/  @!P4 SEL R9, R6.reuse, 0x63400000, !P5 ;  /* 0x634000000609c807 */ /* 0x040fe40006800000 */
[----:B------:R-:W-:Y:S02]  /*23c0*/  ISETP.GE.U32.AND P5, PT, R7, R10, PT ;  /* 0x0000000a0700720c */ /* 0x000fe40003fa6070 */
[----:B------:R-:W-:Y:S02]  /*23d0*/  @!P4 LOP3.LUT R9, R9, 0x80000000, R25, 0xf8, !PT ;  /* 0x800000000909c812 */ /* 0x000fe400078ef819 */
[----:B------:R-:W-:-:S02]  /*23e0*/  SEL R31, R6, 0x63400000, !P5 ;  /* 0x63400000061f7807 */ /* 0x000fc40006800000 */
[----:B------:R-:W-:Y:S02]  /*23f0*/  FSETP.GEU.AND P5, PT, |R27|, 1.469367938527859385e-39, PT ;  /* 0x001000001b00780b */ /* 0x000fe40003fae200 */
[----:B------:R-:W-:-:S11]  /*2400*/  LOP3.LUT R31, R31, 0x800fffff, R25, 0xf8, !PT ;  /* 0x800fffff1f1f7812 */ /* 0x000fd600078ef819 */
[----:B------:R-:W-:-:S06]  /*2410*/  @!P5 DMUL R28, R26, 8.98846567431157953865e+307 ;  /* 0x7fe000001a1cd828 */ /* 0x000fcc0000000000 */
[----:B------:R-:W0:Y:S04]  /*2420*/  MUFU.RCP64H R35, R29 ;  /* 0x0000001d00237308 */ /* 0x000e280000001800 */
[----:B------:R-:W-:Y:S01]  /*2430*/  @!P5 LOP3.LUT R10, R29, 0x7ff00000, RZ, 0xc0, !PT ;  /* 0x7ff000001d0ad812 */ /* 0x000fe200078ec0ff */
[----:B0-----:R-:W-:-:S08]  /*2440*/  DFMA R32, R34, -R28, 1 ;  /* 0x3ff000002220742b */ /* 0x001fd0000000081c */
[----:B------:R-:W-:-:S08]  /*2450*/  DFMA R32, R32, R32, R32 ;  /* 0x000000202020722b */ /* 0x000fd00000000020 */
[----:B------:R-:W-:Y:S01]  /*2460*/  DFMA R32, R34, R32, R34 ;  /* 0x000000202220722b */ /* 0x000fe20000000022 */
[----:B------:R-:W-:Y:S01]  /*2470*/  @!P4 LOP3.LUT R35, R9, 0x100000, RZ, 0xfc, !PT ;  /* 0x001000000923c812 */ /* 0x000fe200078efcff */
[----:B------:R-:W-:Y:S01]  /*2480*/  IMAD.MOV.U32 R9, RZ, RZ, R7 ;  /* 0x000000ffff097224 */ /* 0x000fe200078e0007 */
[----:B------:R-:W-:-:S05]  /*2490*/  @!P4 MOV R34, RZ ;  /* 0x000000ff0022c202 */ /* 0x000fca0000000f00 */
[----:B------:R-:W-:Y:S02]  /*24a0*/  DFMA R38, R32, -R28, 1 ;  /* 0x3ff000002026742b */ /* 0x000fe4000000081c */
[----:B------:R-:W-:-:S06]  /*24b0*/  @!P4 DFMA R30, R30, 2, -R34 ;  /* 0x400000001e1ec82b */ /* 0x000fcc0000000822 */
[----:B------:R-:W-:-:S04]  /*24c0*/  DFMA R38, R32, R38, R32 ;  /* 0x000000262026722b */ /* 0x000fc80000000020 */
[----:B------:R-:W-:-:S04]  /*24d0*/  @!P4 LOP3.LUT R9, R31, 0x7ff00000, RZ, 0xc0, !PT ;  /* 0x7ff000001f09c812 */ /* 0x000fc800078ec0ff */
[----:B------:R-:W-:-:S08]  /*24e0*/  DMUL R34, R38, R30 ;  /* 0x0000001e26227228 */ /* 0x000fd00000000000 */
[----:B------:R-:W-:-:S08]  /*24f0*/  DFMA R32, R34, -R28, R30 ;  /* 0x8000001c2220722b */ /* 0x000fd0000000001e */
[----:B------:R-:W-:Y:S01]  /*2500*/  DFMA R32, R38, R32, R34 ;  /* 0x000000202620722b */ /* 0x000fe20000000022 */
[----:B------:R-:W-:-:S05]  /*2510*/  VIADD R34, R9, 0xffffffff ;  /* 0xffffffff09227836 */ /* 0x000fca0000000000 */
[----:B------:R-:W-:Y:S02]  /*2520*/  ISETP.GT.U32.AND P4, PT, R34, 0x7feffffe, PT ;  /* 0x7feffffe2200780c */ /* 0x000fe40003f84070 */
[----:B------:R-:W-:-:S04]  /*2530*/  IADD3 R34, PT, PT, R10, -0x1, RZ ;  /* 0xffffffff0a227810 */ /* 0x000fc80007ffe0ff */
[----:B------:R-:W-:-:S13]  /*2540*/  ISETP.GT.U32.OR P4, PT, R34, 0x7feffffe, P4 ;  /* 0x7feffffe2200780c */ /* 0x000fda0002784470 */
[----:B------:R-:W-:Y:S05]  /*2550*/  @P4 BRA `(.L_x_31) ;  /* 0x00000000006c4947 */ /* 0x000fea0003800000 */
[----:B------:R-:W-:Y:S02]  /*2560*/  LOP3.LUT R10, R27, 0x7ff00000, RZ, 0xc0, !PT ;  /* 0x7ff000001b0a7812 */ /* 0x000fe400078ec0ff */
[----:B------:R-:W-:Y:S02]  /*2570*/  MOV R24, RZ ;  /* 0x000000ff00187202 */ /* 0x000fe40000000f00 */
[CC--:B------:R-:W-:Y:S02]  /*2580*/  VIADDMNMX R9, R7.reuse, -R10.reuse, 0xb9600000, !PT ;  /* 0xb960000007097446 */ /* 0x0c0fe4000780090a */
[----:B------:R-:W-:Y:S02]  /*2590*/  ISETP.GE.U32.AND P4, PT, R7, R10, PT ;  /* 0x0000000a0700720c */ /* 0x000fe40003f86070 */
[----:B------:R-:W-:Y:S02]  /*25a0*/  VIMNMX R9, PT, PT, R9, 0x46a00000, PT ;  /* 0x46a0000009097848 */ /* 0x000fe40003fe0100 */
[----:B------:R-:W-:-:S05]  /*25b0*/  SEL R6, R6, 0x63400000, !P4 ;  /* 0x6340000006067807 */ /* 0x000fca0006000000 */
[----:B------:R-:W-:-:S04]  /*25c0*/  IMAD.IADD R6, R9, 0x1, -R6 ;  /* 0x0000000109067824 */ /* 0x000fc800078e0a06 */
[----:B------:R-:W-:-:S06]  /*25d0*/  VIADD R25, R6, 0x7fe00000 ;  /* 0x7fe0000006197836 */ /* 0x000fcc0000000000 */
[----:B------:R-:W-:-:S10]  /*25e0*/  DMUL R34, R32, R24 ;  /* 0x0000001820227228 */ /* 0x000fd40000000000 */
[----:B------:R-:W-:-:S13]  /*25f0*/  FSETP.GTU.AND P4, PT, |R35|, 1.469367938527859385e-39, PT ;  /* 0x001000002300780b */ /* 0x000fda0003f8c200 */
[----:B------:R-:W-:Y:S05]  /*2600*/  @P4 BRA `(.L_x_32) ;  /* 0x0000000000944947 */ /* 0x000fea0003800000 */
[----:B------:R-:W-:-:S06]  /*2610*/  DFMA R28, R32, -R28, R30 ;  /* 0x8000001c201c722b */ /* 0x000fcc000000001e */
[----:B------:R-:W-:-:S04]  /*2620*/  IMAD.MOV.U32 R28, RZ, RZ, RZ ;  /* 0x000000ffff1c7224 */ /* 0x000fc800078e00ff */
[C---:B------:R-:W-:Y:S02]  /*2630*/  FSETP.NEU.AND P4, PT, R29.reuse, RZ, PT ;  /* 0x000000ff1d00720b */ /* 0x040fe40003f8d000 */
[----:B------:R-:W-:-:S04]  /*2640*/  LOP3.LUT R27, R29, 0x80000000, R27, 0x48, !PT ;  /* 0x800000001d1b7812 */ /* 0x000fc800078e481b */
[----:B------:R-:W-:-:S07]  /*2650*/  LOP3.LUT R29, R27, R25, RZ, 0xfc, !PT ;  /* 0x000000191b1d7212 */ /* 0x000fce00078efcff */
[----:B------:R-:W-:Y:S05]  /*2660*/  @!P4 BRA `(.L_x_32) ;  /* 0x00000000007cc947 */ /* 0x000fea0003800000 */
[----:B------:R-:W-:Y:S01]  /*2670*/  IMAD.MOV R25, RZ, RZ, -R6 ;  /* 0x000000ffff197224 */ /* 0x000fe200078e0a06 */
[----:B------:R-:W-:Y:S01]  /*2680*/  MOV R24, RZ ;  /* 0x000000ff00187202 */ /* 0x000fe20000000f00 */
[----:B------:R-:W-:Y:S01]  /*2690*/  DMUL.RP R28, R32, R28 ;  /* 0x0000001c201c7228 */ /* 0x000fe20000008000 */
[----:B------:R-:W-:-:S04]  /*26a0*/  IADD3 R7, PT, PT, -R6, -0x43300000, RZ ;  /* 0xbcd0000006077810 */ /* 0x000fc80007ffe1ff */
[----:B------:R-:W-:-:S05]  /*26b0*/  DFMA R24, R34, -R24, R32 ;  /* 0x800000182218722b */ /* 0x000fca0000000020 */
[----:B------:R-:W-:-:S05]  /*26c0*/  LOP3.LUT R27, R29, R27, RZ, 0x3c, !PT ;  /* 0x0000001b1d1b7212 */ /* 0x000fca00078e3cff */
[----:B------:R-:W-:-:S04]  /*26d0*/  FSETP.NEU.AND P4, PT, |R25|, R7, PT ;  /* 0x000000071900720b */ /* 0x000fc80003f8d200 */
[----:B------:R-:W-:Y:S02]  /*26e0*/  FSEL R34, R28, R34, !P4 ;  /* 0x000000221c227208 */ /* 0x000fe40006000000 */
[----:B------:R-:W-:Y:S01]  /*26f0*/  FSEL R35, R27, R35, !P4 ;  /* 0x000000231b237208 */ /* 0x000fe20006000000 */
[----:B------:R-:W-:Y:S06]  /*2700*/  BRA `(.L_x_32) ;  /* 0x0000000000547947 */ /* 0x000fec0003800000 */
.L_x_31:
[----:B------:R-:W-:-:S14]  /*2710*/  DSETP.NAN.AND P4, PT, R24, R24, PT ;  /* 0x000000181800722a */ /* 0x000fdc0003f88000 */
[----:B------:R-:W-:Y:S05]  /*2720*/  @P4 BRA `(.L_x_33) ;  /* 0x0000000000444947 */ /* 0x000fea0003800000 */
[----:B------:R-:W-:-:S14]  /*2730*/  DSETP.NAN.AND P4, PT, R26, R26, PT ;  /* 0x0000001a1a00722a */ /* 0x000fdc0003f88000 */
[----:B------:R-:W-:Y:S05]  /*2740*/  @P4 BRA `(.L_x_34) ;  /* 0x0000000000304947 */ /* 0x000fea0003800000 */
[----:B------:R-:W-:Y:S01]  /*2750*/  ISETP.NE.AND P4, PT, R9, R10, PT ;  /* 0x0000000a0900720c */ /* 0x000fe20003f85270 */
[----:B------:R-:W-:Y:S02]  /*2760*/  IMAD.MOV.U32 R34, RZ, RZ, 0x0 ;  /* 0x00000000ff227424 */ /* 0x000fe400078e00ff */
[----:B------:R-:W-:-:S10]  /*2770*/  IMAD.MOV.U32 R35, RZ, RZ, -0x80000 ;  /* 0xfff80000ff237424 */ /* 0x000fd400078e00ff */
[----:B------:R-:W-:Y:S05]  /*2780*/  @!P4 BRA `(.L_x_32) ;  /* 0x000000000034c947 */ /* 0x000fea0003800000 */
[----:B------:R-:W-:Y:S02]  /*2790*/  ISETP.NE.AND P4, PT, R9, 0x7ff00000, PT ;  /* 0x7ff000000900780c */ /* 0x000fe40003f85270 */
[----:B------:R-:W-:Y:S02]  /*27a0*/  LOP3.LUT R35, R25, 0x80000000, R27, 0x48, !PT ;  /* 0x8000000019237812 */ /* 0x000fe400078e481b */
[----:B------:R-:W-:-:S13]  /*27b0*/  ISETP.EQ.OR P4, PT, R10, RZ, !P4 ;  /* 0x000000ff0a00720c */ /* 0x000fda0006782670 */
[----:B------:R-:W-:Y:S02]  /*27c0*/  @P4 LOP3.LUT R6, R35, 0x7ff00000, RZ, 0xfc, !PT ;  /* 0x7ff0000023064812 */ /* 0x000fe400078efcff */
[----:B------:R-:W-:Y:S01]  /*27d0*/  @!P4 MOV R34, RZ ;  /* 0x000000ff0022c202 */ /* 0x000fe20000000f00 */
[----:B------:R-:W-:Y:S02]  /*27e0*/  @P4 IMAD.MOV.U32 R34, RZ, RZ, RZ ;  /* 0x000000ffff224224 */ /* 0x000fe400078e00ff */
[----:B------:R-:W-:Y:S01]  /*27f0*/  @P4 IMAD.MOV.U32 R35, RZ, RZ, R6 ;  /* 0x000000ffff234224 */ /* 0x000fe200078e0006 */
[----:B------:R-:W-:Y:S06]  /*2800*/  BRA `(.L_x_32) ;  /* 0x0000000000147947 */ /* 0x000fec0003800000 */
.L_x_34:
[----:B------:R-:W-:Y:S02]  /*2810*/  LOP3.LUT R35, R27, 0x80000, RZ, 0xfc, !PT ;  /* 0x000800001b237812 */ /* 0x000fe400078efcff */
[----:B------:R-:W-:Y:S01]  /*2820*/  MOV R34, R26 ;  /* 0x0000001a00227202 */ /* 0x000fe20000000f00 */
[----:B------:R-:W-:Y:S06]  /*2830*/  BRA `(.L_x_32) ;  /* 0x0000000000087947 */ /* 0x000fec0003800000 */
.L_x_33:
[----:B------:R-:W-:Y:S01]  /*2840*/  LOP3.LUT R35, R25, 0x80000, RZ, 0xfc, !PT ;  /* 0x0008000019237812 */ /* 0x000fe200078efcff */
[----:B------:R-:W-:-:S07]  /*2850*/  IMAD.MOV.U32 R34, RZ, RZ, R24 ;  /* 0x000000ffff227224 */ /* 0x000fce00078e0018 */
.L_x_32:
[----:B------:R-:W-:Y:S05]  /*2860*/  BSYNC.RECONVERGENT B2 ;  /* 0x0000000000027941 */ /* 0x000fea0003800200 */
.L_x_30:
[----:B------:R-:W-:Y:S01]  /*2870*/  IMAD.MOV.U32 R6, RZ, RZ, R2 ;  /* 0x000000ffff067224 */ /* 0x000fe200078e0002 */
[----:B------:R-:W-:Y:S01]  /*2880*/  MOV R25, R35 ;  /* 0x0000002300197202 */ /* 0x000fe20000000f00 */
[----:B------:R-:W-:Y:S02]  /*2890*/  IMAD.MOV.U32 R7, RZ, RZ, 0x0 ;  /* 0x00000000ff077424 */ /* 0x000fe400078e00ff */
[----:B------:R-:W-:Y:S02]  /*28a0*/  IMAD.MOV.U32 R24, RZ, RZ, R34 ;  /* 0x000000ffff187224 */ /* 0x000fe400078e0022 */
[----:B------:R-:W-:Y:S05]  /*28b0*/  RET.REL.NODEC R6 `(_Z10adamKerneliPiS_iPfS0_fffffffS0_S0_) ;  /* 0xffffffd406d07950 */ /* 0x000fea0003c3ffff */
        .weak           $__internal_1_$__cuda_sm20_sqrt_rn_f32_slowpath
        .type           $__internal_1_$__cuda_sm20_sqrt_rn_f32_slowpath,@function
        .size           $__internal_1_$__cuda_sm20_sqrt_rn_f32_slowpath,($__internal_2_$__cuda_sm3x_div_rn_noftz_f32_slowpath - $__internal_1_$__cuda_sm20_sqrt_rn_f32_slowpath)
$__internal_1_$__cuda_sm20_sqrt_rn_f32_slowpath:
[----:B------:R-:W-:-:S13]  /*28c0*/  LOP3.LUT P3, RZ, R2, 0x7fffffff, RZ, 0xc0, !PT ;  /* 0x7fffffff02ff7812 */ /* 0x000fda000786c0ff */
[----:B------:R-:W-:Y:S01]  /*28d0*/  @!P3 MOV R6, R2 ;  /* 0x000000020006b202 */ /* 0x000fe20000000f00 */
[----:B------:R-:W-:Y:S06]  /*28e0*/  @!P3 BRA `(.L_x_35) ;  /* 0x000000000040b947 */ /* 0x000fec0003800000 */
[----:B------:R-:W-:-:S13]  /*28f0*/  FSETP.GEU.FTZ.AND P3, PT, R2, RZ, PT ;  /* 0x000000ff0200720b */ /* 0x000fda0003f7e000 */
[----:B------:R-:W-:Y:S01]  /*2900*/  @!P3 IMAD.MOV.U32 R6, RZ, RZ, 0x7fffffff ;  /* 0x7fffffffff06b424 */ /* 0x000fe200078e00ff */
[----:B------:R-:W-:Y:S06]  /*2910*/  @!P3 BRA `(.L_x_35) ;  /* 0x000000000034b947 */ /* 0x000fec0003800000 */
[----:B------:R-:W-:-:S13]  /*2920*/  FSETP.GTU.FTZ.AND P3, PT, |R2|, +INF , PT ;  /* 0x7f8000000200780b */ /* 0x000fda0003f7c200 */
[----:B------:R-:W-:Y:S01]  /*2930*/  @P3 FADD.FTZ R6, R2, 1 ;  /* 0x3f80000002063421 */ /* 0x000fe20000010000 */
[----:B------:R-:W-:Y:S06]  /*2940*/  @P3 BRA `(.L_x_35) ;  /* 0x0000000000283947 */ /* 0x000fec0003800000 */
[----:B------:R-:W-:-:S13]  /*2950*/  FSETP.NEU.FTZ.AND P3, PT, |R2|, +INF , PT ;  /* 0x7f8000000200780b */ /* 0x000fda0003f7d200 */
[----:B------:R-:W-:-:S04]  /*2960*/  @P3 FFMA R7, R2, 1.84467440737095516160e+19, RZ ;  /* 0x5f80000002073823 */ /* 0x000fc800000000ff */
[----:B------:R-:W0:Y:S02]  /*2970*/  @P3 MUFU.RSQ R6, R7 ;  /* 0x0000000700063308 */ /* 0x000e240000001400 */
[----:B0-----:R-:W-:Y:S01]  /*2980*/  @P3 FMUL.FTZ R10, R7, R6 ;  /* 0x00000006070a3220 */ /* 0x001fe20000410000 */
[----:B------:R-:W-:Y:S01]  /*2990*/  @P3 FMUL.FTZ R24, R6, 0.5 ;  /* 0x3f00000006183820 */ /* 0x000fe20000410000 */
[----:B------:R-:W-:Y:S02]  /*29a0*/  @!P3 IMAD.MOV.U32 R6, RZ, RZ, R2 ;  /* 0x000000ffff06b224 */ /* 0x000fe400078e0002 */
[----:B------:R-:W-:-:S04]  /*29b0*/  @P3 FADD.FTZ R9, -R10, -RZ ;  /* 0x800000ff0a093221 */ /* 0x000fc80000010100 */
[----:B------:R-:W-:-:S04]  /*29c0*/  @P3 FFMA R9, R10, R9, R7 ;  /* 0x000000090a093223 */ /* 0x000fc80000000007 */
[----:B------:R-:W-:-:S04]  /*29d0*/  @P3 FFMA R9, R9, R24, R10 ;  /* 0x0000001809093223 */ /* 0x000fc8000000000a */
[----:B------:R-:W-:-:S07]  /*29e0*/  @P3 FMUL.FTZ R6, R9, 2.3283064365386962891e-10 ;  /* 0x2f80000009063820 */ /* 0x000fce0000410000 */
.L_x_35:
[----:B------:R-:W-:Y:S01]  /*29f0*/  MOV R2, R6 ;  /* 0x0000000600027202 */ /* 0x000fe20000000f00 */
[----:B------:R-:W-:Y:S02]  /*2a00*/  IMAD.MOV.U32 R6, RZ, RZ, R25 ;  /* 0x000000ffff067224 */ /* 0x000fe400078e0019 */
[----:B------:R-:W-:-:S04]  /*2a10*/  IMAD.MOV.U32 R7, RZ, RZ, 0x0 ;  /* 0x00000000ff077424 */ /* 0x000fc800078e00ff */
[----:B------:R-:W-:Y:S05]  /*2a20*/  RET.REL.NODEC R6 `(_Z10adamKerneliPiS_iPfS0_fffffffS0_S0_) ;  /* 0xffffffd406747950 */ /* 0x000fea0003c3ffff */
        .weak           $__internal_2_$__cuda_sm3x_div_rn_noftz_f32_slowpath
        .type           $__internal_2_$__cuda_sm3x_div_rn_noftz_f32_slowpath,@function
        .size           $__internal_2_$__cuda_sm3x_div_rn_noftz_f32_slowpath,(.L_x_50 - $__internal_2_$__cuda_sm3x_div_rn_noftz_f32_slowpath)
$__internal_2_$__cuda_sm3x_div_rn_noftz_f32_slowpath:
[----:B------:R-:W-:Y:S01]  /*2a30*/  SHF.R.U32.HI R9, RZ, 0x17, R7 ;  /* 0x00000017ff097819 */ /* 0x000fe20000011607 */
[----:B------:R-:W-:Y:S01]  /*2a40*/  BSSY.RECONVERGENT B2, `(.L_x_36) ;  /* 0x0000063000027945 */ /* 0x000fe20003800200 */
[--C-:B------:R-:W-:Y:S01]  /*2a50*/  SHF.R.U32.HI R24, RZ, 0x17, R0.reuse ;  /* 0x00000017ff187819 */ /* 0x100fe20000011600 */
[----:B------:R-:W-:Y:S01]  /*2a60*/  IMAD.MOV.U32 R25, RZ, RZ, R0 ;  /* 0x000000ffff197224 */ /* 0x000fe200078e0000 */
[----:B------:R-:W-:Y:S02]  /*2a70*/  LOP3.LUT R9, R9, 0xff, RZ, 0xc0, !PT ;  /* 0x000000ff09097812 */ /* 0x000fe400078ec0ff */
[----:B------:R-:W-:Y:S02]  /*2a80*/  LOP3.LUT R24, R24, 0xff, RZ, 0xc0, !PT ;  /* 0x000000ff18187812 */ /* 0x000fe400078ec0ff */
[----:B------:R-:W-:-:S03]  /*2a90*/  IADD3 R26, PT, PT, R9, -0x1, RZ ;  /* 0xffffffff091a7810 */ /* 0x000fc60007ffe0ff */
[----:B------:R-:W-:Y:S01]  /*2aa0*/  VIADD R2, R24, 0xffffffff ;  /* 0xffffffff18027836 */ /* 0x000fe20000000000 */
[----:B------:R-:W-:-:S04]  /*2ab0*/  ISETP.GT.U32.AND P3, PT, R26, 0xfd, PT ;  /* 0x000000fd1a00780c */ /* 0x000fc80003f64070 */
[----:B------:R-:W-:-:S13]  /*2ac0*/  ISETP.GT.U32.OR P3, PT, R2, 0xfd, P3 ;  /* 0x000000fd0200780c */ /* 0x000fda0001f64470 */
[----:B------:R-:W-:Y:S01]  /*2ad0*/  @!P3 MOV R10, RZ ;  /* 0x000000ff000ab202 */ /* 0x000fe20000000f00 */
[----:B------:R-:W-:Y:S06]  /*2ae0*/  @!P3 BRA `(.L_x_37) ;  /* 0x00000000005cb947 */ /* 0x000fec0003800000 */
[----:B------:R-:W-:Y:S02]  /*2af0*/  FSETP.GTU.FTZ.AND P3, PT, |R0|, +INF , PT ;  /* 0x7f8000000000780b */ /* 0x000fe40003f7c200 */
[----:B------:R-:W-:-:S04]  /*2b00*/  FSETP.GTU.FTZ.AND P4, PT, |R7|, +INF , PT ;  /* 0x7f8000000700780b */ /* 0x000fc80003f9c200 */
[----:B------:R-:W-:-:S13]  /*2b10*/  PLOP3.LUT P3, PT, P3, P4, PT, 0xf8, 0x8f ;  /* 0x00000000008f781c */ /* 0x000fda0001f69f70 */
[----:B------:R-:W-:Y:S05]  /*2b20*/  @P3 BRA `(.L_x_38) ;  /* 0x00000004004c3947 */ /* 0x000fea0003800000 */
[----:B------:R-:W-:-:S13]  /*2b30*/  LOP3.LUT P3, RZ, R7, 0x7fffffff, R25, 0xc8, !PT ;  /* 0x7fffffff07ff7812 */ /* 0x000fda000786c819 */
[----:B------:R-:W-:Y:S05]  /*2b40*/  @!P3 BRA `(.L_x_39) ;  /* 0x00000004003cb947 */ /* 0x000fea0003800000 */
[C---:B------:R-:W-:Y:S02]  /*2b50*/  FSETP.NEU.FTZ.AND P5, PT, |R0|.reuse, +INF , PT ;  /* 0x7f8000000000780b */ /* 0x040fe40003fbd200 */
[----:B------:R-:W-:Y:S02]  /*2b60*/  FSETP.NEU.FTZ.AND P4, PT, |R7|, +INF , PT ;  /* 0x7f8000000700780b */ /* 0x000fe40003f9d200 */
[----:B------:R-:W-:-:S11]  /*2b70*/  FSETP.NEU.FTZ.AND P3, PT, |R0|, +INF , PT ;  /* 0x7f8000000000780b */ /* 0x000fd60003f7d200 */
[----:B------:R-:W-:Y:S05]  /*2b80*/  @!P4 BRA !P5, `(.L_x_39) ;  /* 0x00000004002cc947 */ /* 0x000fea0006800000 */
[----:B------:R-:W-:-:S04]  /*2b90*/  LOP3.LUT P5, RZ, R25, 0x7fffffff, RZ, 0xc0, !PT ;  /* 0x7fffffff19ff7812 */ /* 0x000fc800078ac0ff */
[----:B------:R-:W-:-:S13]  /*2ba0*/  PLOP3.LUT P4, PT, P4, P5, PT, 0x2f, 0xf2 ;  /* 0x0000000000f2781c */ /* 0x000fda000278a577 */
[----:B------:R-:W-:Y:S05]  /*2bb0*/  @P4 BRA `(.L_x_40) ;  /* 0x0000000400184947 */ /* 0x000fea0003800000 */
[----:B------:R-:W-:-:S04]  /*2bc0*/  LOP3.LUT P4, RZ, R7, 0x7fffffff, RZ, 0xc0, !PT ;  /* 0x7fffffff07ff7812 */ /* 0x000fc8000788c0ff */
[----:B------:R-:W-:-:S13]  /*2bd0*/  PLOP3.LUT P3, PT, P3, P4, PT, 0x2f, 0xf2 ;  /* 0x0000000000f2781c */ /* 0x000fda0001f68577 */
[----:B------:R-:W-:Y:S05]  /*2be0*/  @P3 BRA `(.L_x_41) ;  /* 0x0000000400003947 */ /* 0x000fea0003800000 */
[----:B------:R-:W-:Y:S02]  /*2bf0*/  ISETP.GE.AND P3, PT, R2, RZ, PT ;  /* 0x000000ff0200720c */ /* 0x000fe40003f66270 */
[----:B------:R-:W-:-:S11]  /*2c00*/  ISETP.GE.AND P4, PT, R26, RZ, PT ;  /* 0x000000ff1a00720c */ /* 0x000fd60003f86270 */
[----:B------:R-:W-:Y:S02]  /*2c10*/  @P3 IMAD.MOV.U32 R10, RZ, RZ, RZ ;  /* 0x000000ffff0a3224 */ /* 0x000fe400078e00ff */
[----:B------:R-:W-:Y:S01]  /*2c20*/  @!P3 FFMA R25, R0, 1.84467440737095516160e+19, RZ ;  /* 0x5f8000000019b823 */ /* 0x000fe200000000ff */
[----:B------:R-:W-:Y:S02]  /*2c30*/  @!P3 IMAD.MOV.U32 R10, RZ, RZ, -0x40 ;  /* 0xffffffc0ff0ab424 */ /* 0x000fe400078e00ff */
[----:B------:R-:W-:-:S03]  /*2c40*/  @!P4 FFMA R7, R7, 1.84467440737095516160e+19, RZ ;  /* 0x5f8000000707c823 */ /* 0x000fc600000000ff */
[----:B------:R-:W-:-:S07]  /*2c50*/  @!P4 IADD3 R10, PT, PT, R10, 0x40, RZ ;  /* 0x000000400a0ac810 */ /* 0x000fce0007ffe0ff */
.L_x_37:
[----:B------:R-:W-:Y:S01]  /*2c60*/  LEA R2, R9, 0xc0800000, 0x17 ;  /* 0xc080000009027811 */ /* 0x000fe200078eb8ff */
[----:B------:R-:W-:Y:S01]  /*2c70*/  VIADD R24, R24, 0xffffff81 ;  /* 0xffffff8118187836 */ /* 0x000fe20000000000 */
[----:B------:R-:W-:Y:S03]  /*2c80*/  BSSY.RECONVERGENT B3, `(.L_x_42) ;  /* 0x0000035000037945 */ /* 0x000fe60003800200 */
[----:B------:R-:W-:Y:S02]  /*2c90*/  IMAD.IADD R28, R7, 0x1, -R2 ;  /* 0x00000001071c7824 */ /* 0x000fe400078e0a02 */
[----:B------:R-:W-:Y:S02]  /*2ca0*/  IMAD R2, R24, -0x800000, R25 ;  /* 0xff80000018027824 */ /* 0x000fe400078e0219 */
[----:B------:R-:W0:Y:S01]  /*2cb0*/  MUFU.RCP R26, R28 ;  /* 0x0000001c001a7308 */ /* 0x000e220000001000 */
[----:B------:R-:W-:-:S04]  /*2cc0*/  FADD.FTZ R27, -R28, -RZ ;  /* 0x800000ff1c1b7221 */ /* 0x000fc80000010100 */
[----:B0-----:R-:W-:-:S04]  /*2cd0*/  FFMA R7, R26, R27, 1 ;  /* 0x3f8000001a077423 */ /* 0x001fc8000000001b */
[----:B------:R-:W-:-:S04]  /*2ce0*/  FFMA R7, R26, R7, R26 ;  /* 0x000000071a077223 */ /* 0x000fc8000000001a */
[----:B------:R-:W-:-:S04]  /*2cf0*/  FFMA R26, R2, R7, RZ ;  /* 0x00000007021a7223 */ /* 0x000fc800000000ff */
[----:B------:R-:W-:-:S04]  /*2d00*/  FFMA R25, R27, R26, R2 ;  /* 0x0000001a1b197223 */ /* 0x000fc80000000002 */
[----:B------:R-:W-:Y:S01]  /*2d10*/  FFMA R26, R7, R25, R26 ;  /* 0x00000019071a7223 */ /* 0x000fe2000000001a */
[----:B------:R-:W-:-:S03]  /*2d20*/  IADD3 R25, PT, PT, R24, 0x7f, -R9 ;  /* 0x0000007f18197810 */ /* 0x000fc60007ffe809 */
[----:B------:R-:W-:Y:S01]  /*2d30*/  FFMA R27, R27, R26, R2 ;  /* 0x0000001a1b1b7223 */ /* 0x000fe20000000002 */
[----:B------:R-:W-:-:S03]  /*2d40*/  IADD3 R25, PT, PT, R25, R10, RZ ;  /* 0x0000000a19197210 */ /* 0x000fc60007ffe0ff */
[----:B------:R-:W-:-:S05]  /*2d50*/  FFMA R2, R7, R27, R26 ;  /* 0x0000001b07027223 */ /* 0x000fca000000001a */
[----:B------:R-:W-:-:S04]  /*2d60*/  SHF.R.U32.HI R9, RZ, 0x17, R2 ;  /* 0x00000017ff097819 */ /* 0x000fc80000011602 */
[----:B------:R-:W-:-:S05]  /*2d70*/  LOP3.LUT R9, R9, 0xff, RZ, 0xc0, !PT ;  /* 0x000000ff09097812 */ /* 0x000fca00078ec0ff */
[----:B------:R-:W-:-:S04]  /*2d80*/  IMAD.IADD R10, R9, 0x1, R25 ;  /* 0x00000001090a7824 */ /* 0x000fc800078e0219 */
[----:B------:R-:W-:-:S05]  /*2d90*/  VIADD R9, R10, 0xffffffff ;  /* 0xffffffff0a097836 */ /* 0x000fca0000000000 */
[----:B------:R-:W-:-:S13]  /*2da0*/  ISETP.GE.U32.AND P3, PT, R9, 0xfe, PT ;  /* 0x000000fe0900780c */ /* 0x000fda0003f66070 */
[----:B------:R-:W-:Y:S05]  /*2db0*/  @!P3 BRA `(.L_x_43) ;  /* 0x000000000080b947 */ /* 0x000fea0003800000 */
[----:B------:R-:W-:-:S13]  /*2dc0*/  ISETP.GT.AND P3, PT, R10, 0xfe, PT ;  /* 0x000000fe0a00780c */ /* 0x000fda0003f64270 */
[----:B------:R-:W-:Y:S05]  /*2dd0*/  @P3 BRA `(.L_x_44) ;  /* 0x00000000006c3947 */ /* 0x000fea0003800000 */
[----:B------:R-:W-:-:S13]  /*2de0*/  ISETP.GE.AND P3, PT, R10, 0x1, PT ;  /* 0x000000010a00780c */ /* 0x000fda0003f66270 */
[----:B------:R-:W-:Y:S05]  /*2df0*/  @P3 BRA `(.L_x_45) ;  /* 0x0000000000743947 */ /* 0x000fea0003800000 */
[----:B------:R-:W-:Y:S02]  /*2e00*/  ISETP.GE.AND P3, PT, R10, -0x18, PT ;  /* 0xffffffe80a00780c */ /* 0x000fe40003f66270 */
[----:B------:R-:W-:-:S11]  /*2e10*/  LOP3.LUT R2, R2, 0x80000000, RZ, 0xc0, !PT ;  /* 0x8000000002027812 */ /* 0x000fd600078ec0ff */
[----:B------:R-:W-:Y:S05]  /*2e20*/  @!P3 BRA `(.L_x_45) ;  /* 0x000000000068b947 */ /* 0x000fea0003800000 */
[-CC-:B------:R-:W-:Y:S01]  /*2e30*/  FFMA.RZ R9, R7, R27.reuse, R26.reuse ;  /* 0x0000001b07097223 */ /* 0x180fe2000000c01a */
[C---:B------:R-:W-:Y:S02]  /*2e40*/  ISETP.NE.AND P5, PT, R10.reuse, RZ, PT ;  /* 0x000000ff0a00720c */ /* 0x040fe40003fa5270 */
[C---:B------:R-:W-:Y:S02]  /*2e50*/  ISETP.NE.AND P4, PT, R10.reuse, RZ, PT ;  /* 0x000000ff0a00720c */ /* 0x040fe40003f85270 */
[----:B------:R-:W-:Y:S01]  /*2e60*/  LOP3.LUT R24, R9, 0x7fffff, RZ, 0xc0, !PT ;  /* 0x007fffff09187812 */ /* 0x000fe200078ec0ff */
[CCC-:B------:R-:W-:Y:S01]  /*2e70*/  FFMA.RP R9, R7.reuse, R27.reuse, R26.reuse ;  /* 0x0000001b07097223 */ /* 0x1c0fe2000000801a */
[----:B------:R-:W-:Y:S01]  /*2e80*/  FFMA.RM R26, R7, R27, R26 ;  /* 0x0000001b071a7223 */ /* 0x000fe2000000401a */
[----:B------:R-:W-:Y:S01]  /*2e90*/  IADD3 R7, PT, PT, R10, 0x20, RZ ;  /* 0x000000200a077810 */ /* 0x000fe20007ffe0ff */
[----:B------:R-:W-:Y:S01]  /*2ea0*/  IMAD.MOV R10, RZ, RZ, -R10 ;  /* 0x000000ffff0a7224 */ /* 0x000fe200078e0a0a */
[----:B------:R-:W-:-:S02]  /*2eb0*/  LOP3.LUT R24, R24, 0x800000, RZ, 0xfc, !PT ;  /* 0x0080000018187812 */ /* 0x000fc400078efcff */
[----:B------:R-:W-:Y:S02]  /*2ec0*/  FSETP.NEU.FTZ.AND P3, PT, R9, R26, PT ;  /* 0x0000001a0900720b */ /* 0x000fe40003f7d000 */
[----:B------:R-:W-:Y:S02]  /*2ed0*/  SHF.L.U32 R7, R24, R7, RZ ;  /* 0x0000000718077219 */ /* 0x000fe400000006ff */
[----:B------:R-:W-:Y:S02]  /*2ee0*/  SEL R9, R10, RZ, P5 ;  /* 0x000000ff0a097207 */ /* 0x000fe40002800000 */
[----:B------:R-:W-:Y:S02]  /*2ef0*/  ISETP.NE.AND P4, PT, R7, RZ, P4 ;  /* 0x000000ff0700720c */ /* 0x000fe40002785270 */
[----:B------:R-:W-:Y:S02]  /*2f00*/  SHF.R.U32.HI R9, RZ, R9, R24 ;  /* 0x00000009ff097219 */ /* 0x000fe40000011618 */
[----:B------:R-:W-:-:S02]  /*2f10*/  PLOP3.LUT P3, PT, P3, P4, PT, 0xf8, 0x8f ;  /* 0x00000000008f781c */ /* 0x000fc40001f69f70 */
[----:B------:R-:W-:Y:S02]  /*2f20*/  SHF.R.U32.HI R10, RZ, 0x1, R9 ;  /* 0x00000001ff0a7819 */ /* 0x000fe40000011609 */
[----:B------:R-:W-:-:S04]  /*2f30*/  SEL R7, RZ, 0x1, !P3 ;  /* 0x00000001ff077807 */ /* 0x000fc80005800000 */
[----:B------:R-:W-:-:S04]  /*2f40*/  LOP3.LUT R24, R7, 0x1, R10, 0xf8, !PT ;  /* 0x0000000107187812 */ /* 0x000fc800078ef80a */
[----:B------:R-:W-:-:S05]  /*2f50*/  LOP3.LUT R9, R24, R9, RZ, 0xc0, !PT ;  /* 0x0000000918097212 */ /* 0x000fca00078ec0ff */
[----:B------:R-:W-:-:S05]  /*2f60*/  IMAD.IADD R9, R10, 0x1, R9 ;  /* 0x000000010a097824 */ /* 0x000fca00078e0209 */
[----:B------:R-:W-:Y:S01]  /*2f70*/  LOP3.LUT R2, R9, R2, RZ, 0xfc, !PT ;  /* 0x0000000209027212 */ /* 0x000fe200078efcff */
[----:B------:R-:W-:Y:S06]  /*2f80*/  BRA `(.L_x_45) ;  /* 0x0000000000107947 */ /* 0x000fec0003800000 */
.L_x_44:
[----:B------:R-:W-:-:S04]  /*2f90*/  LOP3.LUT R2, R2, 0x80000000, RZ, 0xc0, !PT ;  /* 0x8000000002027812 */ /* 0x000fc800078ec0ff */
[----:B------:R-:W-:Y:S01]  /*2fa0*/  LOP3.LUT R2, R2, 0x7f800000, RZ, 0xfc, !PT ;  /* 0x7f80000002027812 */ /* 0x000fe200078efcff */
[----:B------:R-:W-:Y:S06]  /*2fb0*/  BRA `(.L_x_45) ;  /* 0x0000000000047947 */ /* 0x000fec0003800000 */
.L_x_43:
[----:B------:R-:W-:-:S07]  /*2fc0*/  LEA R2, R25, R2, 0x17 ;  /* 0x0000000219027211 */ /* 0x000fce00078eb8ff */
.L_x_45:
[----:B------:R-:W-:Y:S05]  /*2fd0*/  BSYNC.RECONVERGENT B3 ;  /* 0x0000000000037941 */ /* 0x000fea0003800200 */
.L_x_42:
[----:B------:R-:W-:Y:S05]  /*2fe0*/  BRA `(.L_x_46) ;  /* 0x0000000000207947 */ /* 0x000fea0003800000 */
.L_x_41:
[----:B------:R-:W-:-:S04]  /*2ff0*/  LOP3.LUT R2, R7, 0x80000000, R25, 0x48, !PT ;  /* 0x8000000007027812 */ /* 0x000fc800078e4819 */
[----:B------:R-:W-:Y:S01]  /*3000*/  LOP3.LUT R2, R2, 0x7f800000, RZ, 0xfc, !PT ;  /* 0x7f80000002027812 */ /* 0x000fe200078efcff */
[----:B------:R-:W-:Y:S06]  /*3010*/  BRA `(.L_x_46) ;  /* 0x0000000000147947 */ /* 0x000fec0003800000 */
.L_x_40:
[----:B------:R-:W-:Y:S01]  /*3020*/  LOP3.LUT R2, R7, 0x80000000, R25, 0x48, !PT ;  /* 0x8000000007027812 */ /* 0x000fe200078e4819 */
[----:B------:R-:W-:Y:S06]  /*3030*/  BRA `(.L_x_46) ;  /* 0x00000000000c7947 */ /* 0x000fec0003800000 */
.L_x_39:
[----:B------:R-:W0:Y:S01]  /*3040*/  MUFU.RSQ R2, -QNAN ;  /* 0xffc0000000027908 */ /* 0x000e220000001400 */
[----:B------:R-:W-:Y:S05]  /*3050*/  BRA `(.L_x_46) ;  /* 0x0000000000047947 */ /* 0x000fea0003800000 */
.L_x_38:
[----:B------:R-:W-:-:S07]  /*3060*/  FADD.FTZ R2, R0, R7 ;  /* 0x0000000700027221 */ /* 0x000fce0000010000 */
.L_x_46:
[----:B------:R-:W-:Y:S05]  /*3070*/  BSYNC.RECONVERGENT B2 ;  /* 0x0000000000027941 */ /* 0x000fea0003800200 */
.L_x_36:
[----:B------:R-:W-:-:S04]  /*3080*/  IMAD.MOV.U32 R7, RZ, RZ, 0x0 ;  /* 0x00000000ff077424 */ /* 0x000fc800078e00ff */
[----:B0-----:R-:W-:Y:S05]  /*3090*/  RET.REL.NODEC R6 `(_Z10adamKerneliPiS_iPfS0_fffffffS0_S0_) ;  /* 0xffffffcc06d87950 */ /* 0x001fea0003c3ffff */
.L_x_47:
[----:B------:R-:W-:-:S00]  /*30a0*/  BRA `(.L_x_47) ;  /* 0xfffffffc00fc7947 */ /* 0x000fc0000383ffff */
[----:B------:R-:W-:-:S00]  /*30b0*/  NOP ;  /* 0x0000000000007918 */ /* 0x000fc00000000000 */
        /* <DEDUP_REMOVED lines=12> */
.L_x_50:


//--------------------- .nv.shared.reserved.0     --------------------------
	.section	.nv.shared.reserved.0,"aw",@nobits
	.weak		__nv_reservedSMEM_offset_0_alias
	.size		__nv_reservedSMEM_offset_0_alias, 0, 64
	.other		__nv_reservedSMEM_offset_0_alias,@"STO_CUDA_RESERVED_SHARED STV_DEFAULT"
__nv_reservedSMEM_offset_0_alias:
	.zero		0
	.zero		64


//--------------------- .nv.constant0._Z10adamKerneliPiS_iPfS0_fffffffS0_S0_ --------------------------
	.section	.nv.constant0._Z10adamKerneliPiS_iPfS0_fffffffS0_S0_,"a",@progbits
	.sectionflags	@""
	.align	4
.nv.constant0._Z10adamKerneliPiS_iPfS0_fffffffS0_S0_:
	.zero		992


//--------------------- SYMBOLS --------------------------

	.type		.nv.reservedSmem.offset0,@object
	.size		.nv.reservedSmem.offset0,0x4
